//
// Generated by NVIDIA NVVM Compiler
//
// Compiler Build ID: CL-36424714
// Cuda compilation tools, release 13.0, V13.0.88
// Based on NVVM 20.0.0
//

.version 9.0
.target sm_100
.address_size 64

	// .globl	_Z17pointwise_productP6float2S0_ff

.visible .entry _Z17pointwise_productP6float2S0_ff(
	.param .u64 .ptr .align 1 _Z17pointwise_productP6float2S0_ff_param_0,
	.param .u64 .ptr .align 1 _Z17pointwise_productP6float2S0_ff_param_1,
	.param .f32 _Z17pointwise_productP6float2S0_ff_param_2,
	.param .f32 _Z17pointwise_productP6float2S0_ff_param_3
)
{
	.reg .pred 	%p<2>;
	.reg .b32 	%r<5>;
	.reg .b32 	%f<15>;
	.reg .b64 	%rd<8>;

	ld.param.u64 	%rd1, [_Z17pointwise_productP6float2S0_ff_param_0];
	ld.param.u64 	%rd2, [_Z17pointwise_productP6float2S0_ff_param_1];
	ld.param.f32 	%f2, [_Z17pointwise_productP6float2S0_ff_param_2];
	ld.param.f32 	%f1, [_Z17pointwise_productP6float2S0_ff_param_3];
	mov.u32 	%r2, %ctaid.x;
	mov.u32 	%r3, %ntid.x;
	mov.u32 	%r4, %tid.x;
	mad.lo.s32 	%r1, %r2, %r3, %r4;
	cvt.rn.f32.s32 	%f3, %r1;
	setp.leu.f32 	%p1, %f2, %f3;
	@%p1 bra 	$L__BB0_2;
	cvta.to.global.u64 	%rd3, %rd1;
	cvta.to.global.u64 	%rd4, %rd2;
	mul.wide.s32 	%rd5, %r1, 8;
	add.s64 	%rd6, %rd3, %rd5;
	ld.global.v2.f32 	{%f4, %f5}, [%rd6];
	add.s64 	%rd7, %rd4, %rd5;
	ld.global.v2.f32 	{%f6, %f7}, [%rd7];
	mul.f32 	%f8, %f4, %f6;
	mul.f32 	%f9, %f5, %f7;
	sub.f32 	%f10, %f8, %f9;
	mul.f32 	%f11, %f5, %f6;
	fma.rn.f32 	%f12, %f7, %f4, %f11;
	mul.f32 	%f13, %f1, %f10;
	mul.f32 	%f14, %f1, %f12;
	st.global.v2.f32 	[%rd6], {%f13, %f14};
$L__BB0_2:
	ret;

}
	// .globl	_Z10flip_filerPfS_iii
.visible .entry _Z10flip_filerPfS_iii(
	.param .u64 .ptr .align 1 _Z10flip_filerPfS_iii_param_0,
	.param .u64 .ptr .align 1 _Z10flip_filerPfS_iii_param_1,
	.param .u32 _Z10flip_filerPfS_iii_param_2,
	.param .u32 _Z10flip_filerPfS_iii_param_3,
	.param .u32 _Z10flip_filerPfS_iii_param_4
)
{
	.reg .pred 	%p<6>;
	.reg .b32 	%r<28>;
	.reg .b32 	%f<2>;
	.reg .b64 	%rd<9>;

	ld.param.u64 	%rd1, [_Z10flip_filerPfS_iii_param_0];
	ld.param.u64 	%rd2, [_Z10flip_filerPfS_iii_param_1];
	ld.param.u32 	%r3, [_Z10flip_filerPfS_iii_param_2];
	ld.param.u32 	%r4, [_Z10flip_filerPfS_iii_param_3];
	ld.param.u32 	%r6, [_Z10flip_filerPfS_iii_param_4];
	mov.u32 	%r7, %ctaid.x;
	mov.u32 	%r8, %ntid.x;
	mov.u32 	%r9, %tid.x;
	mad.lo.s32 	%r10, %r7, %r8, %r9;
	mov.u32 	%r11, %ctaid.y;
	mov.u32 	%r12, %ntid.y;
	mov.u32 	%r13, %tid.y;
	mad.lo.s32 	%r14, %r11, %r12, %r13;
	mov.u32 	%r16, %ctaid.z;
	mov.u32 	%r17, %ntid.z;
	mov.u32 	%r18, %tid.z;
	mad.lo.s32 	%r19, %r16, %r17, %r18;
	mad.lo.s32 	%r20, %r3, %r19, %r10;
	mad.lo.s32 	%r1, %r20, %r4, %r14;
	not.b32 	%r21, %r10;
	add.s32 	%r22, %r3, %r21;
	not.b32 	%r23, %r14;
	add.s32 	%r24, %r4, %r23;
	not.b32 	%r25, %r19;
	add.s32 	%r26, %r6, %r25;
	mad.lo.s32 	%r27, %r26, %r3, %r22;
	mad.lo.s32 	%r2, %r27, %r4, %r24;
	setp.ge.s32 	%p1, %r10, %r3;
	setp.ge.s32 	%p2, %r14, %r4;
	or.pred  	%p3, %p1, %p2;
	setp.ge.s32 	%p4, %r19, %r6;
	or.pred  	%p5, %p3, %p4;
	@%p5 bra 	$L__BB1_2;
	cvta.to.global.u64 	%rd3, %rd1;
	cvta.to.global.u64 	%rd4, %rd2;
	mul.wide.s32 	%rd5, %r1, 4;
	add.s64 	%rd6, %rd3, %rd5;
	ld.global.f32 	%f1, [%rd6];
	mul.wide.s32 	%rd7, %r2, 4;
	add.s64 	%rd8, %rd4, %rd7;
	st.global.f32 	[%rd8], %f1;
$L__BB1_2:
	ret;

}
	// .globl	_Z11align_filerPfS_iii
.visible .entry _Z11align_filerPfS_iii(
	.param .u64 .ptr .align 1 _Z11align_filerPfS_iii_param_0,
	.param .u64 .ptr .align 1 _Z11align_filerPfS_iii_param_1,
	.param .u32 _Z11align_filerPfS_iii_param_2,
	.param .u32 _Z11align_filerPfS_iii_param_3,
	.param .u32 _Z11align_filerPfS_iii_param_4
)
{
	.reg .pred 	%p<6>;
	.reg .b32 	%r<46>;
	.reg .b32 	%f<2>;
	.reg .b64 	%rd<9>;

	ld.param.u64 	%rd1, [_Z11align_filerPfS_iii_param_0];
	ld.param.u64 	%rd2, [_Z11align_filerPfS_iii_param_1];
	ld.param.u32 	%r3, [_Z11align_filerPfS_iii_param_2];
	ld.param.u32 	%r4, [_Z11align_filerPfS_iii_param_3];
	ld.param.u32 	%r6, [_Z11align_filerPfS_iii_param_4];
	mov.u32 	%r7, %ctaid.x;
	mov.u32 	%r8, %ntid.x;
	mov.u32 	%r9, %tid.x;
	mad.lo.s32 	%r10, %r7, %r8, %r9;
	mov.u32 	%r11, %ctaid.y;
	mov.u32 	%r12, %ntid.y;
	mov.u32 	%r13, %tid.y;
	mad.lo.s32 	%r14, %r11, %r12, %r13;
	mov.u32 	%r16, %ctaid.z;
	mov.u32 	%r17, %ntid.z;
	mov.u32 	%r18, %tid.z;
	mad.lo.s32 	%r19, %r16, %r17, %r18;
	mad.lo.s32 	%r20, %r3, %r19, %r10;
	mad.lo.s32 	%r1, %r20, %r4, %r14;
	shr.u32 	%r21, %r3, 31;
	add.s32 	%r22, %r3, %r21;
	shr.s32 	%r23, %r22, 1;
	sub.s32 	%r24, %r10, %r23;
	rem.s32 	%r25, %r24, %r3;
	shr.u32 	%r26, %r4, 31;
	add.s32 	%r27, %r4, %r26;
	shr.s32 	%r28, %r27, 1;
	sub.s32 	%r29, %r14, %r28;
	rem.s32 	%r30, %r29, %r4;
	shr.u32 	%r31, %r6, 31;
	add.s32 	%r32, %r6, %r31;
	shr.s32 	%r33, %r32, 1;
	sub.s32 	%r34, %r19, %r33;
	rem.s32 	%r35, %r34, %r6;
	shr.s32 	%r36, %r25, 31;
	and.b32  	%r37, %r36, %r3;
	add.s32 	%r38, %r37, %r25;
	shr.s32 	%r39, %r30, 31;
	and.b32  	%r40, %r39, %r4;
	add.s32 	%r41, %r40, %r30;
	shr.s32 	%r42, %r35, 31;
	and.b32  	%r43, %r42, %r6;
	add.s32 	%r44, %r43, %r35;
	mad.lo.s32 	%r45, %r44, %r3, %r38;
	mad.lo.s32 	%r2, %r45, %r4, %r41;
	setp.ge.s32 	%p1, %r10, %r3;
	setp.ge.s32 	%p2, %r14, %r4;
	or.pred  	%p3, %p1, %p2;
	setp.ge.s32 	%p4, %r19, %r6;
	or.pred  	%p5, %p3, %p4;
	@%p5 bra 	$L__BB2_2;
	cvta.to.global.u64 	%rd3, %rd1;
	cvta.to.global.u64 	%rd4, %rd2;
	mul.wide.s32 	%rd5, %r1, 4;
	add.s64 	%rd6, %rd3, %rd5;
	ld.global.f32 	%f1, [%rd6];
	mul.wide.s32 	%rd7, %r2, 4;
	add.s64 	%rd8, %rd4, %rd7;
	st.global.f32 	[%rd8], %f1;
$L__BB2_2:
	ret;

}
	// .globl	_Z9pad_inputPfS_iiii
.visible .entry _Z9pad_inputPfS_iiii(
	.param .u64 .ptr .align 1 _Z9pad_inputPfS_iiii_param_0,
	.param .u64 .ptr .align 1 _Z9pad_inputPfS_iiii_param_1,
	.param .u32 _Z9pad_inputPfS_iiii_param_2,
	.param .u32 _Z9pad_inputPfS_iiii_param_3,
	.param .u32 _Z9pad_inputPfS_iiii_param_4,
	.param .u32 _Z9pad_inputPfS_iiii_param_5
)
{
	.reg .pred 	%p<12>;
	.reg .b32 	%r<31>;
	.reg .b32 	%f<2>;
	.reg .b64 	%rd<11>;

	ld.param.u64 	%rd2, [_Z9pad_inputPfS_iiii_param_0];
	ld.param.u64 	%rd3, [_Z9pad_inputPfS_iiii_param_1];
	ld.param.u32 	%r8, [_Z9pad_inputPfS_iiii_param_2];
	ld.param.u32 	%r9, [_Z9pad_inputPfS_iiii_param_3];
	ld.param.u32 	%r10, [_Z9pad_inputPfS_iiii_param_4];
	ld.param.u32 	%r7, [_Z9pad_inputPfS_iiii_param_5];
	cvta.to.global.u64 	%rd1, %rd3;
	mov.u32 	%r11, %ctaid.x;
	mov.u32 	%r12, %ntid.x;
	mov.u32 	%r13, %tid.x;
	mad.lo.s32 	%r1, %r11, %r12, %r13;
	mov.u32 	%r14, %ctaid.y;
	mov.u32 	%r15, %ntid.y;
	mov.u32 	%r16, %tid.y;
	mad.lo.s32 	%r17, %r14, %r15, %r16;
	mov.u32 	%r18, %ctaid.z;
	mov.u32 	%r19, %ntid.z;
	mov.u32 	%r20, %tid.z;
	mad.lo.s32 	%r21, %r18, %r19, %r20;
	shl.b32 	%r22, %r7, 1;
	add.s32 	%r3, %r22, %r8;
	add.s32 	%r23, %r22, %r9;
	mad.lo.s32 	%r24, %r3, %r21, %r1;
	mad.lo.s32 	%r5, %r24, %r23, %r17;
	sub.s32 	%r25, %r1, %r7;
	sub.s32 	%r26, %r17, %r7;
	mad.lo.s32 	%r27, %r8, %r21, %r25;
	mad.lo.s32 	%r6, %r27, %r9, %r26;
	setp.ge.s32 	%p1, %r1, %r3;
	setp.ge.s32 	%p2, %r17, %r23;
	or.pred  	%p3, %p1, %p2;
	setp.ge.s32 	%p4, %r21, %r10;
	or.pred  	%p5, %p4, %p3;
	@%p5 bra 	$L__BB3_5;
	setp.lt.s32 	%p6, %r1, %r7;
	sub.s32 	%r28, %r3, %r7;
	setp.ge.s32 	%p7, %r1, %r28;
	or.pred  	%p8, %p6, %p7;
	@%p8 bra 	$L__BB3_3;
	setp.ge.s32 	%p9, %r17, %r7;
	sub.s32 	%r29, %r23, %r7;
	setp.lt.s32 	%p10, %r17, %r29;
	and.pred  	%p11, %p9, %p10;
	@%p11 bra 	$L__BB3_4;
$L__BB3_3:
	mul.wide.s32 	%rd9, %r5, 4;
	add.s64 	%rd10, %rd1, %rd9;
	mov.b32 	%r30, 0;
	st.global.u32 	[%rd10], %r30;
	bra.uni 	$L__BB3_5;
$L__BB3_4:
	cvta.to.global.u64 	%rd4, %rd2;
	mul.wide.s32 	%rd5, %r6, 4;
	add.s64 	%rd6, %rd4, %rd5;
	ld.global.f32 	%f1, [%rd6];
	mul.wide.s32 	%rd7, %r5, 4;
	add.s64 	%rd8, %rd1, %rd7;
	st.global.f32 	[%rd8], %f1;
$L__BB3_5:
	ret;

}
	// .globl	_Z4cropPfS_iiiii
.visible .entry _Z4cropPfS_iiiii(
	.param .u64 .ptr .align 1 _Z4cropPfS_iiiii_param_0,
	.param .u64 .ptr .align 1 _Z4cropPfS_iiiii_param_1,
	.param .u32 _Z4cropPfS_iiiii_param_2,
	.param .u32 _Z4cropPfS_iiiii_param_3,
	.param .u32 _Z4cropPfS_iiiii_param_4,
	.param .u32 _Z4cropPfS_iiiii_param_5,
	.param .u32 _Z4cropPfS_iiiii_param_6
)
{
	.reg .pred 	%p<11>;
	.reg .b32 	%r<37>;
	.reg .b32 	%f<2>;
	.reg .b64 	%rd<9>;

	ld.param.u64 	%rd1, [_Z4cropPfS_iiiii_param_0];
	ld.param.u64 	%rd2, [_Z4cropPfS_iiiii_param_1];
	ld.param.u32 	%r7, [_Z4cropPfS_iiiii_param_2];
	ld.param.u32 	%r9, [_Z4cropPfS_iiiii_param_3];
	ld.param.u32 	%r10, [_Z4cropPfS_iiiii_param_4];
	ld.param.u32 	%r11, [_Z4cropPfS_iiiii_param_5];
	ld.param.u32 	%r12, [_Z4cropPfS_iiiii_param_6];
	mov.u32 	%r13, %ctaid.x;
	mov.u32 	%r14, %ntid.x;
	mov.u32 	%r15, %tid.x;
	mad.lo.s32 	%r1, %r13, %r14, %r15;
	mov.u32 	%r16, %ctaid.y;
	mov.u32 	%r17, %ntid.y;
	mov.u32 	%r18, %tid.y;
	mad.lo.s32 	%r19, %r16, %r17, %r18;
	shr.u32 	%r20, %r12, 31;
	add.s32 	%r21, %r12, %r20;
	shr.s32 	%r22, %r21, 1;
	mad.lo.s32 	%r23, %r22, %r7, %r1;
	mad.lo.s32 	%r3, %r23, %r9, %r19;
	sub.s32 	%r24, %r7, %r10;
	shr.u32 	%r25, %r24, 31;
	add.s32 	%r26, %r24, %r25;
	shr.s32 	%r4, %r26, 1;
	sub.s32 	%r27, %r9, %r11;
	shr.u32 	%r28, %r27, 31;
	add.s32 	%r29, %r27, %r28;
	shr.s32 	%r5, %r29, 1;
	sub.s32 	%r30, %r1, %r4;
	mul.lo.s32 	%r6, %r30, %r11;
	setp.ge.s32 	%p1, %r1, %r7;
	setp.ge.s32 	%p2, %r19, %r9;
	or.pred  	%p3, %p1, %p2;
	@%p3 bra 	$L__BB4_3;
	setp.lt.s32 	%p4, %r1, %r4;
	sub.s32 	%r32, %r7, %r4;
	setp.ge.s32 	%p5, %r1, %r32;
	setp.lt.s32 	%p6, %r19, %r5;
	or.pred  	%p7, %p4, %p6;
	or.pred  	%p8, %p7, %p5;
	sub.s32 	%r34, %r9, %r5;
	setp.ge.s32 	%p9, %r19, %r34;
	or.pred  	%p10, %p8, %p9;
	@%p10 bra 	$L__BB4_3;
	cvta.to.global.u64 	%rd3, %rd1;
	mul.wide.s32 	%rd4, %r3, 4;
	add.s64 	%rd5, %rd3, %rd4;
	ld.global.f32 	%f1, [%rd5];
	sub.s32 	%r35, %r19, %r5;
	add.s32 	%r36, %r35, %r6;
	cvta.to.global.u64 	%rd6, %rd2;
	mul.wide.s32 	%rd7, %r36, 4;
	add.s64 	%rd8, %rd6, %rd7;
	st.global.f32 	[%rd8], %f1;
$L__BB4_3:
	ret;

}
	// .globl	_Z7stride_PfS_iii
.visible .entry _Z7stride_PfS_iii(
	.param .u64 .ptr .align 1 _Z7stride_PfS_iii_param_0,
	.param .u64 .ptr .align 1 _Z7stride_PfS_iii_param_1,
	.param .u32 _Z7stride_PfS_iii_param_2,
	.param .u32 _Z7stride_PfS_iii_param_3,
	.param .u32 _Z7stride_PfS_iii_param_4
)
{
	.reg .pred 	%p<6>;
	.reg .b32 	%r<22>;
	.reg .b32 	%f<2>;
	.reg .b64 	%rd<9>;

	ld.param.u64 	%rd1, [_Z7stride_PfS_iii_param_0];
	ld.param.u64 	%rd2, [_Z7stride_PfS_iii_param_1];
	ld.param.u32 	%r5, [_Z7stride_PfS_iii_param_2];
	ld.param.u32 	%r6, [_Z7stride_PfS_iii_param_3];
	ld.param.u32 	%r4, [_Z7stride_PfS_iii_param_4];
	mov.u32 	%r7, %ctaid.x;
	mov.u32 	%r8, %ntid.x;
	mov.u32 	%r9, %tid.x;
	mad.lo.s32 	%r1, %r7, %r8, %r9;
	mov.u32 	%r10, %ctaid.y;
	mov.u32 	%r11, %ntid.y;
	mov.u32 	%r12, %tid.y;
	mad.lo.s32 	%r13, %r10, %r11, %r12;
	setp.ge.s32 	%p1, %r1, %r5;
	setp.ge.s32 	%p2, %r13, %r6;
	or.pred  	%p3, %p1, %p2;
	@%p3 bra 	$L__BB5_4;
	rem.s32 	%r14, %r1, %r4;
	setp.ne.s32 	%p4, %r14, 0;
	@%p4 bra 	$L__BB5_4;
	rem.s32 	%r15, %r13, %r4;
	setp.ne.s32 	%p5, %r15, 0;
	@%p5 bra 	$L__BB5_4;
	div.s32 	%r16, %r1, %r4;
	div.s32 	%r17, %r6, %r4;
	mad.lo.s32 	%r18, %r16, %r17, %r16;
	div.s32 	%r19, %r13, %r4;
	add.s32 	%r20, %r18, %r19;
	mad.lo.s32 	%r21, %r6, %r1, %r13;
	cvta.to.global.u64 	%rd3, %rd1;
	mul.wide.s32 	%rd4, %r21, 4;
	add.s64 	%rd5, %rd3, %rd4;
	ld.global.f32 	%f1, [%rd5];
	cvta.to.global.u64 	%rd6, %rd2;
	mul.wide.s32 	%rd7, %r20, 4;
	add.s64 	%rd8, %rd6, %rd7;
	st.global.f32 	[%rd8], %f1;
$L__BB5_4:
	ret;

}


// ===== COMPILED SASS (sm_100) =====

	.target	sm_100

	.elftype	@"ET_EXEC"


//--------------------- .note.nv.tkinfo           --------------------------
	.section	.note.nv.tkinfo,"",@"SHT_NOTE"
	.sectionflags	@"SHF_NOTE_NV_TKINFO"
	.tkinfo
        /*0018*/ 	.word	0x00000002
        /*0030*/ 	.string	""
        /*0030*/ 	.string	"ptxas"
        /*0030*/ 	.string	"Cuda compilation tools, release 13.0, V13.0.88"
        /*0030*/ 	.string	"Build cuda_13.0.r13.0/compiler.36424714_0"
        /*0030*/ 	.string	"-arch sm_100 -m 64 "



//--------------------- .note.nv.cuinfo           --------------------------
	.section	.note.nv.cuinfo,"",@"SHT_NOTE"
	.sectionflags	@"SHF_NOTE_NV_CUINFO"
        /*0018*/ 	.short	0x0002
        /*001a*/ 	.short	0x0064
        /*001c*/ 	.short	0x0082
	.zero		2


//--------------------- .nv.info                  --------------------------
	.section	.nv.info,"",@"SHT_CUDA_INFO"
	.align	4


	//----- nvinfo : EIATTR_REGCOUNT
	.align		4
        /*0000*/ 	.byte	0x04, 0x2f
        /*0002*/ 	.short	(.L_1 - .L_0)
	.align		4
.L_0:
        /*0004*/ 	.word	index@(_Z17pointwise_productP6float2S0_ff)
        /*0008*/ 	.word	0x0000000c


	//----- nvinfo : EIATTR_FRAME_SIZE
	.align		4
.L_1:
        /*000c*/ 	.byte	0x04, 0x11
        /*000e*/ 	.short	(.L_3 - .L_2)
	.align		4
.L_2:
        /*0010*/ 	.word	index@(_Z17pointwise_productP6float2S0_ff)
        /*0014*/ 	.word	0x00000000


	//----- nvinfo : EIATTR_REGCOUNT
	.align		4
.L_3:
        /*0018*/ 	.byte	0x04, 0x2f
        /*001a*/ 	.short	(.L_5 - .L_4)
	.align		4
.L_4:
        /*001c*/ 	.word	index@(_Z10flip_filerPfS_iii)
        /*0020*/ 	.word	0x0000000a


	//----- nvinfo : EIATTR_FRAME_SIZE
	.align		4
.L_5:
        /*0024*/ 	.byte	0x04, 0x11
        /*0026*/ 	.short	(.L_7 - .L_6)
	.align		4
.L_6:
        /*0028*/ 	.word	index@(_Z10flip_filerPfS_iii)
        /*002c*/ 	.word	0x00000000


	//----- nvinfo : EIATTR_REGCOUNT
	.align		4
.L_7:
        /*0030*/ 	.byte	0x04, 0x2f
        /*0032*/ 	.short	(.L_9 - .L_8)
	.align		4
.L_8:
        /*0034*/ 	.word	index@(_Z11align_filerPfS_iii)
        /*0038*/ 	.word	0x00000016


	//----- nvinfo : EIATTR_FRAME_SIZE
	.align		4
.L_9:
        /*003c*/ 	.byte	0x04, 0x11
        /*003e*/ 	.short	(.L_11 - .L_10)
	.align		4
.L_10:
        /*0040*/ 	.word	index@(_Z11align_filerPfS_iii)
        /*0044*/ 	.word	0x00000000


	//----- nvinfo : EIATTR_REGCOUNT
	.align		4
.L_11:
        /*0048*/ 	.byte	0x04, 0x2f
        /*004a*/ 	.short	(.L_13 - .L_12)
	.align		4
.L_12:
        /*004c*/ 	.word	index@(_Z9pad_inputPfS_iiii)
        /*0050*/ 	.word	0x0000000c


	//----- nvinfo : EIATTR_FRAME_SIZE
	.align		4
.L_13:
        /*0054*/ 	.byte	0x04, 0x11
        /*0056*/ 	.short	(.L_15 - .L_14)
	.align		4
.L_14:
        /*0058*/ 	.word	index@(_Z9pad_inputPfS_iiii)
        /*005c*/ 	.word	0x00000000


	//----- nvinfo : EIATTR_REGCOUNT
	.align		4
.L_15:
        /*0060*/ 	.byte	0x04, 0x2f
        /*0062*/ 	.short	(.L_17 - .L_16)
	.align		4
.L_16:
        /*0064*/ 	.word	index@(_Z4cropPfS_iiiii)
        /*0068*/ 	.word	0x0000000e


	//----- nvinfo : EIATTR_FRAME_SIZE
	.align		4
.L_17:
        /*006c*/ 	.byte	0x04, 0x11
        /*006e*/ 	.short	(.L_19 - .L_18)
	.align		4
.L_18:
        /*0070*/ 	.word	index@(_Z4cropPfS_iiiii)
        /*0074*/ 	.word	0x00000000


	//----- nvinfo : EIATTR_REGCOUNT
	.align		4
.L_19:
        /*0078*/ 	.byte	0x04, 0x2f
        /*007a*/ 	.short	(.L_21 - .L_20)
	.align		4
.L_20:
        /*007c*/ 	.word	index@(_Z7stride_PfS_iii)
        /*0080*/ 	.word	0x00000015


	//----- nvinfo : EIATTR_FRAME_SIZE
	.align		4
.L_21:
        /*0084*/ 	.byte	0x04, 0x11
        /*0086*/ 	.short	(.L_23 - .L_22)
	.align		4
.L_22:
        /*0088*/ 	.word	index@(_Z7stride_PfS_iii)
        /*008c*/ 	.word	0x00000000


	//----- nvinfo : EIATTR_MIN_STACK_SIZE
	.align		4
.L_23:
        /*0090*/ 	.byte	0x04, 0x12
        /*0092*/ 	.short	(.L_25 - .L_24)
	.align		4
.L_24:
        /*0094*/ 	.word	index@(_Z7stride_PfS_iii)
        /*0098*/ 	.word	0x00000000


	//----- nvinfo : EIATTR_MIN_STACK_SIZE
	.align		4
.L_25:
        /*009c*/ 	.byte	0x04, 0x12
        /*009e*/ 	.short	(.L_27 - .L_26)
	.align		4
.L_26:
        /*00a0*/ 	.word	index@(_Z4cropPfS_iiiii)
        /*00a4*/ 	.word	0x00000000


	//----- nvinfo : EIATTR_MIN_STACK_SIZE
	.align		4
.L_27:
        /*00a8*/ 	.byte	0x04, 0x12
        /*00aa*/ 	.short	(.L_29 - .L_28)
	.align		4
.L_28:
        /*00ac*/ 	.word	index@(_Z9pad_inputPfS_iiii)
        /*00b0*/ 	.word	0x00000000


	//----- nvinfo : EIATTR_MIN_STACK_SIZE
	.align		4
.L_29:
        /*00b4*/ 	.byte	0x04, 0x12
        /*00b6*/ 	.short	(.L_31 - .L_30)
	.align		4
.L_30:
        /*00b8*/ 	.word	index@(_Z11align_filerPfS_iii)
        /*00bc*/ 	.word	0x00000000


	//----- nvinfo : EIATTR_MIN_STACK_SIZE
	.align		4
.L_31:
        /*00c0*/ 	.byte	0x04, 0x12
        /*00c2*/ 	.short	(.L_33 - .L_32)
	.align		4
.L_32:
        /*00c4*/ 	.word	index@(_Z10flip_filerPfS_iii)
        /*00c8*/ 	.word	0x00000000


	//----- nvinfo : EIATTR_MIN_STACK_SIZE
	.align		4
.L_33:
        /*00cc*/ 	.byte	0x04, 0x12
        /*00ce*/ 	.short	(.L_35 - .L_34)
	.align		4
.L_34:
        /*00d0*/ 	.word	index@(_Z17pointwise_productP6float2S0_ff)
        /*00d4*/ 	.word	0x00000000
.L_35:


//--------------------- .nv.compat                --------------------------
	.section	.nv.compat,"",@"SHT_CUDA_COMPAT_INFO"
	.align	4
        /*0000*/ 	.byte	0x02, 0x09, 0x00, 0x00, 0x02, 0x02, 0x01, 0x00, 0x02, 0x05, 0x05, 0x00, 0x03, 0x07, 0x01, 0x01
        /*0010*/ 	.byte	0x02, 0x03, 0x00, 0x00, 0x02, 0x06, 0x01, 0x00, 0x04, 0x0b, 0x08, 0x00, 0x09, 0x00, 0x00, 0x00
        /*0020*/ 	.byte	0x00, 0x00, 0x00, 0x00


//--------------------- .nv.info._Z7stride_PfS_iii --------------------------
	.section	.nv.info._Z7stride_PfS_iii,"",@"SHT_CUDA_INFO"
	.sectionflags	@""
	.align	4


	//----- nvinfo : EIATTR_CUDA_API_VERSION
	.align		4
        /*0000*/ 	.byte	0x04, 0x37
        /*0002*/ 	.short	(.L_37 - .L_36)
.L_36:
        /*0004*/ 	.word	0x00000082


	//----- nvinfo : EIATTR_KPARAM_INFO
	.align		4
.L_37:
        /*0008*/ 	.byte	0x04, 0x17
        /*000a*/ 	.short	(.L_39 - .L_38)
.L_38:
        /*000c*/ 	.word	0x00000000
        /*0010*/ 	.short	0x0004
        /*0012*/ 	.short	0x0018
        /*0014*/ 	.byte	0x00, 0xf0, 0x11, 0x00


	//----- nvinfo : EIATTR_KPARAM_INFO
	.align		4
.L_39:
        /*0018*/ 	.byte	0x04, 0x17
        /*001a*/ 	.short	(.L_41 - .L_40)
.L_40:
        /*001c*/ 	.word	0x00000000
        /*0020*/ 	.short	0x0003
        /*0022*/ 	.short	0x0014
        /*0024*/ 	.byte	0x00, 0xf0, 0x11, 0x00


	//----- nvinfo : EIATTR_KPARAM_INFO
	.align		4
.L_41:
        /*0028*/ 	.byte	0x04, 0x17
        /*002a*/ 	.short	(.L_43 - .L_42)
.L_42:
        /*002c*/ 	.word	0x00000000
        /*0030*/ 	.short	0x0002
        /*0032*/ 	.short	0x0010
        /*0034*/ 	.byte	0x00, 0xf0, 0x11, 0x00


	//----- nvinfo : EIATTR_KPARAM_INFO
	.align		4
.L_43:
        /*0038*/ 	.byte	0x04, 0x17
        /*003a*/ 	.short	(.L_45 - .L_44)
.L_44:
        /*003c*/ 	.word	0x00000000
        /*0040*/ 	.short	0x0001
        /*0042*/ 	.short	0x0008
        /*0044*/ 	.byte	0x00, 0xf5, 0x21, 0x00


	//----- nvinfo : EIATTR_KPARAM_INFO
	.align		4
.L_45:
        /*0048*/ 	.byte	0x04, 0x17
        /*004a*/ 	.short	(.L_47 - .L_46)
.L_46:
        /*004c*/ 	.word	0x00000000
        /*0050*/ 	.short	0x0000
        /*0052*/ 	.short	0x0000
        /*0054*/ 	.byte	0x00, 0xf5, 0x21, 0x00


	//----- nvinfo : EIATTR_SPARSE_MMA_MASK
	.align		4
.L_47:
        /*0058*/ 	.byte	0x03, 0x50
        /*005a*/ 	.short	0x0000


	//----- nvinfo : EIATTR_MAXREG_COUNT
	.align		4
        /*005c*/ 	.byte	0x03, 0x1b
        /*005e*/ 	.short	0x00ff


	//----- nvinfo : EIATTR_MERCURY_ISA_VERSION
	.align		4
        /*0060*/ 	.byte	0x03, 0x5f
        /*0062*/ 	.short	0x0101


	//----- nvinfo : EIATTR_VRC_CTA_INIT_COUNT
	.align		4
        /*0064*/ 	.byte	0x02, 0x4a
	.zero		1
	.zero		1


	//----- nvinfo : EIATTR_EXIT_INSTR_OFFSETS
	.align		4
        /*0068*/ 	.byte	0x04, 0x1c
        /*006a*/ 	.short	(.L_49 - .L_48)


	//   ....[0]....
.L_48:
        /*006c*/ 	.word	0x000000c0


	//   ....[1]....
        /*0070*/ 	.word	0x00000260


	//   ....[2]....
        /*0074*/ 	.word	0x00000340


	//   ....[3]....
        /*0078*/ 	.word	0x000005a0


	//----- nvinfo : EIATTR_CBANK_PARAM_SIZE
	.align		4
.L_49:
        /*007c*/ 	.byte	0x03, 0x19
        /*007e*/ 	.short	0x001c


	//----- nvinfo : EIATTR_PARAM_CBANK
	.align		4
        /*0080*/ 	.byte	0x04, 0x0a
        /*0082*/ 	.short	(.L_51 - .L_50)
	.align		4
.L_50:
        /*0084*/ 	.word	index@(.nv.constant0._Z7stride_PfS_iii)
        /*0088*/ 	.short	0x0380
        /*008a*/ 	.short	0x001c


	//----- nvinfo : EIATTR_SW_WAR
	.align		4
.L_51:
        /*008c*/ 	.byte	0x04, 0x36
        /*008e*/ 	.short	(.L_53 - .L_52)
.L_52:
        /*0090*/ 	.word	0x00000008
.L_53:


//--------------------- .nv.info._Z4cropPfS_iiiii --------------------------
	.section	.nv.info._Z4cropPfS_iiiii,"",@"SHT_CUDA_INFO"
	.sectionflags	@""
	.align	4


	//----- nvinfo : EIATTR_CUDA_API_VERSION
	.align		4
        /*0000*/ 	.byte	0x04, 0x37
        /*0002*/ 	.short	(.L_55 - .L_54)
.L_54:
        /*0004*/ 	.word	0x00000082


	//----- nvinfo : EIATTR_KPARAM_INFO
	.align		4
.L_55:
        /*0008*/ 	.byte	0x04, 0x17
        /*000a*/ 	.short	(.L_57 - .L_56)
.L_56:
        /*000c*/ 	.word	0x00000000
        /*0010*/ 	.short	0x0006
        /*0012*/ 	.short	0x0020
        /*0014*/ 	.byte	0x00, 0xf0, 0x11, 0x00


	//----- nvinfo : EIATTR_KPARAM_INFO
	.align		4
.L_57:
        /*0018*/ 	.byte	0x04, 0x17
        /*001a*/ 	.short	(.L_59 - .L_58)
.L_58:
        /*001c*/ 	.word	0x00000000
        /*0020*/ 	.short	0x0005
        /*0022*/ 	.short	0x001c
        /*0024*/ 	.byte	0x00, 0xf0, 0x11, 0x00


	//----- nvinfo : EIATTR_KPARAM_INFO
	.align		4
.L_59:
        /*0028*/ 	.byte	0x04, 0x17
        /*002a*/ 	.short	(.L_61 - .L_60)
.L_60:
        /*002c*/ 	.word	0x00000000
        /*0030*/ 	.short	0x0004
        /*0032*/ 	.short	0x0018
        /*0034*/ 	.byte	0x00, 0xf0, 0x11, 0x00


	//----- nvinfo : EIATTR_KPARAM_INFO
	.align		4
.L_61:
        /*0038*/ 	.byte	0x04, 0x17
        /*003a*/ 	.short	(.L_63 - .L_62)
.L_62:
        /*003c*/ 	.word	0x00000000
        /*0040*/ 	.short	0x0003
        /*0042*/ 	.short	0x0014
        /*0044*/ 	.byte	0x00, 0xf0, 0x11, 0x00


	//----- nvinfo : EIATTR_KPARAM_INFO
	.align		4
.L_63:
        /*0048*/ 	.byte	0x04, 0x17
        /*004a*/ 	.short	(.L_65 - .L_64)
.L_64:
        /*004c*/ 	.word	0x00000000
        /*0050*/ 	.short	0x0002
        /*0052*/ 	.short	0x0010
        /*0054*/ 	.byte	0x00, 0xf0, 0x11, 0x00


	//----- nvinfo : EIATTR_KPARAM_INFO
	.align		4
.L_65:
        /*0058*/ 	.byte	0x04, 0x17
        /*005a*/ 	.short	(.L_67 - .L_66)
.L_66:
        /*005c*/ 	.word	0x00000000
        /*0060*/ 	.short	0x0001
        /*0062*/ 	.short	0x0008
        /*0064*/ 	.byte	0x00, 0xf5, 0x21, 0x00


	//----- nvinfo : EIATTR_KPARAM_INFO
	.align		4
.L_67:
        /*0068*/ 	.byte	0x04, 0x17
        /*006a*/ 	.short	(.L_69 - .L_68)
.L_68:
        /*006c*/ 	.word	0x00000000
        /*0070*/ 	.short	0x0000
        /*0072*/ 	.short	0x0000
        /*0074*/ 	.byte	0x00, 0xf5, 0x21, 0x00


	//----- nvinfo : EIATTR_SPARSE_MMA_MASK
	.align		4
.L_69:
        /*0078*/ 	.byte	0x03, 0x50
        /*007a*/ 	.short	0x0000


	//----- nvinfo : EIATTR_MAXREG_COUNT
	.align		4
        /*007c*/ 	.byte	0x03, 0x1b
        /*007e*/ 	.short	0x00ff


	//----- nvinfo : EIATTR_MERCURY_ISA_VERSION
	.align		4
        /*0080*/ 	.byte	0x03, 0x5f
        /*0082*/ 	.short	0x0101


	//----- nvinfo : EIATTR_VRC_CTA_INIT_COUNT
	.align		4
        /*0084*/ 	.byte	0x02, 0x4a
	.zero		1
	.zero		1


	//----- nvinfo : EIATTR_EXIT_INSTR_OFFSETS
	.align		4
        /*0088*/ 	.byte	0x04, 0x1c
        /*008a*/ 	.short	(.L_71 - .L_70)


	//   ....[0]....
.L_70:
        /*008c*/ 	.word	0x00000130


	//   ....[1]....
        /*0090*/ 	.word	0x000001e0


	//   ....[2]....
        /*0094*/ 	.word	0x000002a0


	//----- nvinfo : EIATTR_CBANK_PARAM_SIZE
	.align		4
.L_71:
        /*0098*/ 	.byte	0x03, 0x19
        /*009a*/ 	.short	0x0024


	//----- nvinfo : EIATTR_PARAM_CBANK
	.align		4
        /*009c*/ 	.byte	0x04, 0x0a
        /*009e*/ 	.short	(.L_73 - .L_72)
	.align		4
.L_72:
        /*00a0*/ 	.word	index@(.nv.constant0._Z4cropPfS_iiiii)
        /*00a4*/ 	.short	0x0380
        /*00a6*/ 	.short	0x0024


	//----- nvinfo : EIATTR_SW_WAR
	.align		4
.L_73:
        /*00a8*/ 	.byte	0x04, 0x36
        /*00aa*/ 	.short	(.L_75 - .L_74)
.L_74:
        /*00ac*/ 	.word	0x00000008
.L_75:


//--------------------- .nv.info._Z9pad_inputPfS_iiii --------------------------
	.section	.nv.info._Z9pad_inputPfS_iiii,"",@"SHT_CUDA_INFO"
	.sectionflags	@""
	.align	4


	//----- nvinfo : EIATTR_CUDA_API_VERSION
	.align		4
        /*0000*/ 	.byte	0x04, 0x37
        /*0002*/ 	.short	(.L_77 - .L_76)
.L_76:
        /*0004*/ 	.word	0x00000082


	//----- nvinfo : EIATTR_KPARAM_INFO
	.align		4
.L_77:
        /*0008*/ 	.byte	0x04, 0x17
        /*000a*/ 	.short	(.L_79 - .L_78)
.L_78:
        /*000c*/ 	.word	0x00000000
        /*0010*/ 	.short	0x0005
        /*0012*/ 	.short	0x001c
        /*0014*/ 	.byte	0x00, 0xf0, 0x11, 0x00


	//----- nvinfo : EIATTR_KPARAM_INFO
	.align		4
.L_79:
        /*0018*/ 	.byte	0x04, 0x17
        /*001a*/ 	.short	(.L_81 - .L_80)
.L_80:
        /*001c*/ 	.word	0x00000000
        /*0020*/ 	.short	0x0004
        /*0022*/ 	.short	0x0018
        /*0024*/ 	.byte	0x00, 0xf0, 0x11, 0x00


	//----- nvinfo : EIATTR_KPARAM_INFO
	.align		4
.L_81:
        /*0028*/ 	.byte	0x04, 0x17
        /*002a*/ 	.short	(.L_83 - .L_82)
.L_82:
        /*002c*/ 	.word	0x00000000
        /*0030*/ 	.short	0x0003
        /*0032*/ 	.short	0x0014
        /*0034*/ 	.byte	0x00, 0xf0, 0x11, 0x00


	//----- nvinfo : EIATTR_KPARAM_INFO
	.align		4
.L_83:
        /*0038*/ 	.byte	0x04, 0x17
        /*003a*/ 	.short	(.L_85 - .L_84)
.L_84:
        /*003c*/ 	.word	0x00000000
        /*0040*/ 	.short	0x0002
        /*0042*/ 	.short	0x0010
        /*0044*/ 	.byte	0x00, 0xf0, 0x11, 0x00


	//----- nvinfo : EIATTR_KPARAM_INFO
	.align		4
.L_85:
        /*0048*/ 	.byte	0x04, 0x17
        /*004a*/ 	.short	(.L_87 - .L_86)
.L_86:
        /*004c*/ 	.word	0x00000000
        /*0050*/ 	.short	0x0001
        /*0052*/ 	.short	0x0008
        /*0054*/ 	.byte	0x00, 0xf5, 0x21, 0x00


	//----- nvinfo : EIATTR_KPARAM_INFO
	.align		4
.L_87:
        /*0058*/ 	.byte	0x04, 0x17
        /*005a*/ 	.short	(.L_89 - .L_88)
.L_88:
        /*005c*/ 	.word	0x00000000
        /*0060*/ 	.short	0x0000
        /*0062*/ 	.short	0x0000
        /*0064*/ 	.byte	0x00, 0xf5, 0x21, 0x00


	//----- nvinfo : EIATTR_SPARSE_MMA_MASK
	.align		4
.L_89:
        /*0068*/ 	.byte	0x03, 0x50
        /*006a*/ 	.short	0x0000


	//----- nvinfo : EIATTR_MAXREG_COUNT
	.align		4
        /*006c*/ 	.byte	0x03, 0x1b
        /*006e*/ 	.short	0x00ff


	//----- nvinfo : EIATTR_MERCURY_ISA_VERSION
	.align		4
        /*0070*/ 	.byte	0x03, 0x5f
        /*0072*/ 	.short	0x0101


	//----- nvinfo : EIATTR_VRC_CTA_INIT_COUNT
	.align		4
        /*0074*/ 	.byte	0x02, 0x4a
	.zero		1
	.zero		1


	//----- nvinfo : EIATTR_EXIT_INSTR_OFFSETS
	.align		4
        /*0078*/ 	.byte	0x04, 0x1c
        /*007a*/ 	.short	(.L_91 - .L_90)


	//   ....[0]....
.L_90:
        /*007c*/ 	.word	0x00000170


	//   ....[1]....
        /*0080*/ 	.word	0x00000250


	//   ....[2]....
        /*0084*/ 	.word	0x000002c0


	//----- nvinfo : EIATTR_CBANK_PARAM_SIZE
	.align		4
.L_91:
        /*0088*/ 	.byte	0x03, 0x19
        /*008a*/ 	.short	0x0020


	//----- nvinfo : EIATTR_PARAM_CBANK
	.align		4
        /*008c*/ 	.byte	0x04, 0x0a
        /*008e*/ 	.short	(.L_93 - .L_92)
	.align		4
.L_92:
        /*0090*/ 	.word	index@(.nv.constant0._Z9pad_inputPfS_iiii)
        /*0094*/ 	.short	0x0380
        /*0096*/ 	.short	0x0020


	//----- nvinfo : EIATTR_SW_WAR
	.align		4
.L_93:
        /*0098*/ 	.byte	0x04, 0x36
        /*009a*/ 	.short	(.L_95 - .L_94)
.L_94:
        /*009c*/ 	.word	0x00000008
.L_95:


//--------------------- .nv.info._Z11align_filerPfS_iii --------------------------
	.section	.nv.info._Z11align_filerPfS_iii,"",@"SHT_CUDA_INFO"
	.sectionflags	@""
	.align	4


	//----- nvinfo : EIATTR_CUDA_API_VERSION
	.align		4
        /*0000*/ 	.byte	0x04, 0x37
        /*0002*/ 	.short	(.L_97 - .L_96)
.L_96:
        /*0004*/ 	.word	0x00000082


	//----- nvinfo : EIATTR_KPARAM_INFO
	.align		4
.L_97:
        /*0008*/ 	.byte	0x04, 0x17
        /*000a*/ 	.short	(.L_99 - .L_98)
.L_98:
        /*000c*/ 	.word	0x00000000
        /*0010*/ 	.short	0x0004
        /*0012*/ 	.short	0x0018
        /*0014*/ 	.byte	0x00, 0xf0, 0x11, 0x00


	//----- nvinfo : EIATTR_KPARAM_INFO
	.align		4
.L_99:
        /*0018*/ 	.byte	0x04, 0x17
        /*001a*/ 	.short	(.L_101 - .L_100)
.L_100:
        /*001c*/ 	.word	0x00000000
        /*0020*/ 	.short	0x0003
        /*0022*/ 	.short	0x0014
        /*0024*/ 	.byte	0x00, 0xf0, 0x11, 0x00


	//----- nvinfo : EIATTR_KPARAM_INFO
	.align		4
.L_101:
        /*0028*/ 	.byte	0x04, 0x17
        /*002a*/ 	.short	(.L_103 - .L_102)
.L_102:
        /*002c*/ 	.word	0x00000000
        /*0030*/ 	.short	0x0002
        /*0032*/ 	.short	0x0010
        /*0034*/ 	.byte	0x00, 0xf0, 0x11, 0x00


	//----- nvinfo : EIATTR_KPARAM_INFO
	.align		4
.L_103:
        /*0038*/ 	.byte	0x04, 0x17
        /*003a*/ 	.short	(.L_105 - .L_104)
.L_104:
        /*003c*/ 	.word	0x00000000
        /*0040*/ 	.short	0x0001
        /*0042*/ 	.short	0x0008
        /*0044*/ 	.byte	0x00, 0xf5, 0x21, 0x00


	//----- nvinfo : EIATTR_KPARAM_INFO
	.align		4
.L_105:
        /*0048*/ 	.byte	0x04, 0x17
        /*004a*/ 	.short	(.L_107 - .L_106)
.L_106:
        /*004c*/ 	.word	0x00000000
        /*0050*/ 	.short	0x0000
        /*0052*/ 	.short	0x0000
        /*0054*/ 	.byte	0x00, 0xf5, 0x21, 0x00


	//----- nvinfo : EIATTR_SPARSE_MMA_MASK
	.align		4
.L_107:
        /*0058*/ 	.byte	0x03, 0x50
        /*005a*/ 	.short	0x0000


	//----- nvinfo : EIATTR_MAXREG_COUNT
	.align		4
        /*005c*/ 	.byte	0x03, 0x1b
        /*005e*/ 	.short	0x00ff


	//----- nvinfo : EIATTR_MERCURY_ISA_VERSION
	.align		4
        /*0060*/ 	.byte	0x03, 0x5f
        /*0062*/ 	.short	0x0101


	//----- nvinfo : EIATTR_VRC_CTA_INIT_COUNT
	.align		4
        /*0064*/ 	.byte	0x02, 0x4a
	.zero		1
	.zero		1


	//----- nvinfo : EIATTR_EXIT_INSTR_OFFSETS
	.align		4
        /*0068*/ 	.byte	0x04, 0x1c
        /*006a*/ 	.short	(.L_109 - .L_108)


	//   ....[0]....
.L_108:
        /*006c*/ 	.word	0x00000120


	//   ....[1]....
        /*0070*/ 	.word	0x00000740


	//----- nvinfo : EIATTR_CBANK_PARAM_SIZE
	.align		4
.L_109:
        /*0074*/ 	.byte	0x03, 0x19
        /*0076*/ 	.short	0x001c


	//----- nvinfo : EIATTR_PARAM_CBANK
	.align		4
        /*0078*/ 	.byte	0x04, 0x0a
        /*007a*/ 	.short	(.L_111 - .L_110)
	.align		4
.L_110:
        /*007c*/ 	.word	index@(.nv.constant0._Z11align_filerPfS_iii)
        /*0080*/ 	.short	0x0380
        /*0082*/ 	.short	0x001c


	//----- nvinfo : EIATTR_SW_WAR
	.align		4
.L_111:
        /*0084*/ 	.byte	0x04, 0x36
        /*0086*/ 	.short	(.L_113 - .L_112)
.L_112:
        /*0088*/ 	.word	0x00000008
.L_113:


//--------------------- .nv.info._Z10flip_filerPfS_iii --------------------------
	.section	.nv.info._Z10flip_filerPfS_iii,"",@"SHT_CUDA_INFO"
	.sectionflags	@""
	.align	4


	//----- nvinfo : EIATTR_CUDA_API_VERSION
	.align		4
        /*0000*/ 	.byte	0x04, 0x37
        /*0002*/ 	.short	(.L_115 - .L_114)
.L_114:
        /*0004*/ 	.word	0x00000082


	//----- nvinfo : EIATTR_KPARAM_INFO
	.align		4
.L_115:
        /*0008*/ 	.byte	0x04, 0x17
        /*000a*/ 	.short	(.L_117 - .L_116)
.L_116:
        /*000c*/ 	.word	0x00000000
        /*0010*/ 	.short	0x0004
        /*0012*/ 	.short	0x0018
        /*0014*/ 	.byte	0x00, 0xf0, 0x11, 0x00


	//----- nvinfo : EIATTR_KPARAM_INFO
	.align		4
.L_117:
        /*0018*/ 	.byte	0x04, 0x17
        /*001a*/ 	.short	(.L_119 - .L_118)
.L_118:
        /*001c*/ 	.word	0x00000000
        /*0020*/ 	.short	0x0003
        /*0022*/ 	.short	0x0014
        /*0024*/ 	.byte	0x00, 0xf0, 0x11, 0x00


	//----- nvinfo : EIATTR_KPARAM_INFO
	.align		4
.L_119:
        /*0028*/ 	.byte	0x04, 0x17
        /*002a*/ 	.short	(.L_121 - .L_120)
.L_120:
        /*002c*/ 	.word	0x00000000
        /*0030*/ 	.short	0x0002
        /*0032*/ 	.short	0x0010
        /*0034*/ 	.byte	0x00, 0xf0, 0x11, 0x00


	//----- nvinfo : EIATTR_KPARAM_INFO
	.align		4
.L_121:
        /*0038*/ 	.byte	0x04, 0x17
        /*003a*/ 	.short	(.L_123 - .L_122)
.L_122:
        /*003c*/ 	.word	0x00000000
        /*0040*/ 	.short	0x0001
        /*0042*/ 	.short	0x0008
        /*0044*/ 	.byte	0x00, 0xf5, 0x21, 0x00


	//----- nvinfo : EIATTR_KPARAM_INFO
	.align		4
.L_123:
        /*0048*/ 	.byte	0x04, 0x17
        /*004a*/ 	.short	(.L_125 - .L_124)
.L_124:
        /*004c*/ 	.word	0x00000000
        /*0050*/ 	.short	0x0000
        /*0052*/ 	.short	0x0000
        /*0054*/ 	.byte	0x00, 0xf5, 0x21, 0x00


	//----- nvinfo : EIATTR_SPARSE_MMA_MASK
	.align		4
.L_125:
        /*0058*/ 	.byte	0x03, 0x50
        /*005a*/ 	.short	0x0000


	//----- nvinfo : EIATTR_MAXREG_COUNT
	.align		4
        /*005c*/ 	.byte	0x03, 0x1b
        /*005e*/ 	.short	0x00ff


	//----- nvinfo : EIATTR_MERCURY_ISA_VERSION
	.align		4
        /*0060*/ 	.byte	0x03, 0x5f
        /*0062*/ 	.short	0x0101


	//----- nvinfo : EIATTR_VRC_CTA_INIT_COUNT
	.align		4
        /*0064*/ 	.byte	0x02, 0x4a
	.zero		1
	.zero		1


	//----- nvinfo : EIATTR_EXIT_INSTR_OFFSETS
	.align		4
        /*0068*/ 	.byte	0x04, 0x1c
        /*006a*/ 	.short	(.L_127 - .L_126)


	//   ....[0]....
.L_126:
        /*006c*/ 	.word	0x000001c0


	//   ....[1]....
        /*0070*/ 	.word	0x00000240


	//----- nvinfo : EIATTR_CBANK_PARAM_SIZE
	.align		4
.L_127:
        /*0074*/ 	.byte	0x03, 0x19
        /*0076*/ 	.short	0x001c


	//----- nvinfo : EIATTR_PARAM_CBANK
	.align		4
        /*0078*/ 	.byte	0x04, 0x0a
        /*007a*/ 	.short	(.L_129 - .L_128)
	.align		4
.L_128:
        /*007c*/ 	.word	index@(.nv.constant0._Z10flip_filerPfS_iii)
        /*0080*/ 	.short	0x0380
        /*0082*/ 	.short	0x001c


	//----- nvinfo : EIATTR_SW_WAR
	.align		4
.L_129:
        /*0084*/ 	.byte	0x04, 0x36
        /*0086*/ 	.short	(.L_131 - .L_130)
.L_130:
        /*0088*/ 	.word	0x00000008
.L_131:


//--------------------- .nv.info._Z17pointwise_productP6float2S0_ff --------------------------
	.section	.nv.info._Z17pointwise_productP6float2S0_ff,"",@"SHT_CUDA_INFO"
	.sectionflags	@""
	.align	4


	//----- nvinfo : EIATTR_CUDA_API_VERSION
	.align		4
        /*0000*/ 	.byte	0x04, 0x37
        /*0002*/ 	.short	(.L_133 - .L_132)
.L_132:
        /*0004*/ 	.word	0x00000082


	//----- nvinfo : EIATTR_KPARAM_INFO
	.align		4
.L_133:
        /*0008*/ 	.byte	0x04, 0x17
        /*000a*/ 	.short	(.L_135 - .L_134)
.L_134:
        /*000c*/ 	.word	0x00000000
        /*0010*/ 	.short	0x0003
        /*0012*/ 	.short	0x0014
        /*0014*/ 	.byte	0x00, 0xf0, 0x11, 0x00


	//----- nvinfo : EIATTR_KPARAM_INFO
	.align		4
.L_135:
        /*0018*/ 	.byte	0x04, 0x17
        /*001a*/ 	.short	(.L_137 - .L_136)
.L_136:
        /*001c*/ 	.word	0x00000000
        /*0020*/ 	.short	0x0002
        /*0022*/ 	.short	0x0010
        /*0024*/ 	.byte	0x00, 0xf0, 0x11, 0x00


	//----- nvinfo : EIATTR_KPARAM_INFO
	.align		4
.L_137:
        /*0028*/ 	.byte	0x04, 0x17
        /*002a*/ 	.short	(.L_139 - .L_138)
.L_138:
        /*002c*/ 	.word	0x00000000
        /*0030*/ 	.short	0x0001
        /*0032*/ 	.short	0x0008
        /*0034*/ 	.byte	0x00, 0xf5, 0x21, 0x00


	//----- nvinfo : EIATTR_KPARAM_INFO
	.align		4
.L_139:
        /*0038*/ 	.byte	0x04, 0x17
        /*003a*/ 	.short	(.L_141 - .L_140)
.L_140:
        /*003c*/ 	.word	0x00000000
        /*0040*/ 	.short	0x0000
        /*0042*/ 	.short	0x0000
        /*0044*/ 	.byte	0x00, 0xf5, 0x21, 0x00


	//----- nvinfo : EIATTR_SPARSE_MMA_MASK
	.align		4
.L_141:
        /*0048*/ 	.byte	0x03, 0x50
        /*004a*/ 	.short	0x0000


	//----- nvinfo : EIATTR_MAXREG_COUNT
	.align		4
        /*004c*/ 	.byte	0x03, 0x1b
        /*004e*/ 	.short	0x00ff


	//----- nvinfo : EIATTR_MERCURY_ISA_VERSION
	.align		4
        /*0050*/ 	.byte	0x03, 0x5f
        /*0052*/ 	.short	0x0101


	//----- nvinfo : EIATTR_VRC_CTA_INIT_COUNT
	.align		4
        /*0054*/ 	.byte	0x02, 0x4a
	.zero		1
	.zero		1


	//----- nvinfo : EIATTR_EXIT_INSTR_OFFSETS
	.align		4
        /*0058*/ 	.byte	0x04, 0x1c
        /*005a*/ 	.short	(.L_143 - .L_142)


	//   ....[0]....
.L_142:
        /*005c*/ 	.word	0x00000080


	//   ....[1]....
        /*0060*/ 	.word	0x00000180


	//----- nvinfo : EIATTR_CBANK_PARAM_SIZE
	.align		4
.L_143:
        /*0064*/ 	.byte	0x03, 0x19
        /*0066*/ 	.short	0x0018


	//----- nvinfo : EIATTR_PARAM_CBANK
	.align		4
        /*0068*/ 	.byte	0x04, 0x0a
        /*006a*/ 	.short	(.L_145 - .L_144)
	.align		4
.L_144:
        /*006c*/ 	.word	index@(.nv.constant0._Z17pointwise_productP6float2S0_ff)
        /*0070*/ 	.short	0x0380
        /*0072*/ 	.short	0x0018


	//----- nvinfo : EIATTR_SW_WAR
	.align		4
.L_145:
        /*0074*/ 	.byte	0x04, 0x36
        /*0076*/ 	.short	(.L_147 - .L_146)
.L_146:
        /*0078*/ 	.word	0x00000008
.L_147:


//--------------------- .nv.callgraph             --------------------------
	.section	.nv.callgraph,"",@"SHT_CUDA_CALLGRAPH"
	.align	4
	.sectionentsize	8
	.align		4
        /*0000*/ 	.word	0x00000000
	.align		4
        /*0004*/ 	.word	0xffffffff
	.align		4
        /*0008*/ 	.word	0x00000000
	.align		4
        /*000c*/ 	.word	0xfffffffe
	.align		4
        /*0010*/ 	.word	0x00000000
	.align		4
        /*0014*/ 	.word	0xfffffffd
	.align		4
        /*0018*/ 	.word	0x00000000
	.align		4
        /*001c*/ 	.word	0xfffffffc


//--------------------- .text._Z7stride_PfS_iii   --------------------------
	.section	.text._Z7stride_PfS_iii,"ax",@progbits
	.align	128
        .global         _Z7stride_PfS_iii
        .type           _Z7stride_PfS_iii,@function
        .size           _Z7stride_PfS_iii,(.L_x_6 - _Z7stride_PfS_iii)
        .other          _Z7stride_PfS_iii,@"STO_CUDA_ENTRY STV_DEFAULT"
_Z7stride_PfS_iii:
.text._Z7stride_PfS_iii:
[----:B------:R-:W-:Y:S01]  /*0000*/  LDC R1, c[0x0][0x37c] ;  /* 0x0000df00ff017b82 */ /* 0x000fe20000000800 */
[----:B------:R-:W0:Y:S07]  /*0010*/  S2R R7, SR_TID.Y ;  /* 0x0000000000077919 */ /* 0x000e2e0000002200 */
[----:B------:R-:W1:Y:S01]  /*0020*/  LDC R5, c[0x0][0x360] ;  /* 0x0000d800ff057b82 */ /* 0x000e620000000800 */
[----:B------:R-:W1:Y:S07]  /*0030*/  S2R R4, SR_TID.X ;  /* 0x0000000000047919 */ /* 0x000e6e0000002100 */
[----:B------:R-:W0:Y:S08]  /*0040*/  S2UR UR5, SR_CTAID.Y ;  /* 0x00000000000579c3 */ /* 0x000e300000002600 */
[----:B------:R-:W0:Y:S08]  /*0050*/  LDC R0, c[0x0][0x364] ;  /* 0x0000d900ff007b82 */ /* 0x000e300000000800 */
[----:B------:R-:W1:Y:S08]  /*0060*/  S2UR UR4, SR_CTAID.X ;  /* 0x00000000000479c3 */ /* 0x000e700000002500 */
[----:B------:R-:W2:Y:S01]  /*0070*/  LDC.64 R2, c[0x0][0x390] ;  /* 0x0000e400ff027b82 */ /* 0x000ea20000000a00 */
[----:B0-----:R-:W-:-:S02]  /*0080*/  IMAD R0, R0, UR5, R7 ;  /* 0x0000000500007c24 */ /* 0x001fc4000f8e0207 */
[----:B-1----:R-:W-:-:S03]  /*0090*/  IMAD R5, R5, UR4, R4 ;  /* 0x0000000405057c24 */ /* 0x002fc6000f8e0204 */
[----:B--2---:R-:W-:-:S04]  /*00a0*/  ISETP.GE.AND P0, PT, R0, R3, PT ;  /* 0x000000030000720c */ /* 0x004fc80003f06270 */
[----:B------:R-:W-:-:S13]  /*00b0*/  ISETP.GE.OR P0, PT, R5, R2, P0 ;  /* 0x000000020500720c */ /* 0x000fda0000706670 */
[----:B------:R-:W-:Y:S05]  /*00c0*/  @P0 EXIT ;  /* 0x000000000000094d */ /* 0x000fea0003800000 */
[----:B------:R-:W0:Y:S01]  /*00d0*/  LDC R2, c[0x0][0x398] ;  /* 0x0000e600ff027b82 */ /* 0x000e220000000800 */
[----:B------:R-:W-:Y:S01]  /*00e0*/  IMAD.MOV.U32 R10, RZ, RZ, RZ ;  /* 0x000000ffff0a7224 */ /* 0x000fe200078e00ff */
[----:B------:R-:W-:Y:S02]  /*00f0*/  IABS R12, R5 ;  /* 0x00000005000c7213 */ /* 0x000fe40000000000 */
[----:B------:R-:W-:Y:S02]  /*0100*/  ISETP.GE.AND P1, PT, R5, RZ, PT ;  /* 0x000000ff0500720c */ /* 0x000fe40003f26270 */
[----:B0-----:R-:W-:-:S04]  /*0110*/  IABS R7, R2 ;  /* 0x0000000200077213 */ /* 0x001fc80000000000 */
[----:B------:R-:W0:Y:S08]  /*0120*/  I2F.RP R4, R7 ;  /* 0x0000000700047306 */ /* 0x000e300000209400 */
[----:B0-----:R-:W0:Y:S02]  /*0130*/  MUFU.RCP R4, R4 ;  /* 0x0000000400047308 */ /* 0x001e240000001000 */
[----:B0-----:R-:W-:-:S06]  /*0140*/  VIADD R11, R4, 0xffffffe ;  /* 0x0ffffffe040b7836 */ /* 0x001fcc0000000000 */
[----:B------:R-:W0:Y:S02]  /*0150*/  F2I.FTZ.U32.TRUNC.NTZ R11, R11 ;  /* 0x0000000b000b7305 */ /* 0x000e24000021f000 */
[----:B0-----:R-:W-:-:S04]  /*0160*/  IMAD.MOV R6, RZ, RZ, -R11 ;  /* 0x000000ffff067224 */ /* 0x001fc800078e0a0b */
[----:B------:R-:W-:-:S04]  /*0170*/  IMAD R9, R6, R7, RZ ;  /* 0x0000000706097224 */ /* 0x000fc800078e02ff */
[----:B------:R-:W-:-:S06]  /*0180*/  IMAD.HI.U32 R10, R11, R9, R10 ;  /* 0x000000090b0a7227 */ /* 0x000fcc00078e000a */
[----:B------:R-:W-:-:S04]  /*0190*/  IMAD.HI.U32 R6, R10, R12, RZ ;  /* 0x0000000c0a067227 */ /* 0x000fc800078e00ff */
[----:B------:R-:W-:-:S04]  /*01a0*/  IMAD.MOV R4, RZ, RZ, -R6 ;  /* 0x000000ffff047224 */ /* 0x000fc800078e0a06 */
[----:B------:R-:W-:Y:S01]  /*01b0*/  IMAD R12, R7, R4, R12 ;  /* 0x00000004070c7224 */ /* 0x000fe200078e020c */
[----:B------:R-:W-:-:S04]  /*01c0*/  LOP3.LUT R4, RZ, R2, RZ, 0x33, !PT ;  /* 0x00000002ff047212 */ /* 0x000fc800078e33ff */
[----:B------:R-:W-:-:S13]  /*01d0*/  ISETP.GT.U32.AND P6, PT, R7, R12, PT ;  /* 0x0000000c0700720c */ /* 0x000fda0003fc4070 */
[----:B------:R-:W-:-:S04]  /*01e0*/  @!P6 IMAD.IADD R12, R12, 0x1, -R7 ;  /* 0x000000010c0ce824 */ /* 0x000fc800078e0a07 */
[----:B------:R-:W-:Y:S01]  /*01f0*/  IMAD.IADD R9, R12, 0x1, -R7 ;  /* 0x000000010c097824 */ /* 0x000fe200078e0a07 */
[----:B------:R-:W-:-:S04]  /*0200*/  ISETP.GT.U32.AND P0, PT, R7, R12, PT ;  /* 0x0000000c0700720c */ /* 0x000fc80003f04070 */
[----:B------:R-:W-:Y:S02]  /*0210*/  SEL R9, R9, R12, !P0 ;  /* 0x0000000c09097207 */ /* 0x000fe40004000000 */
[----:B------:R-:W-:-:S03]  /*0220*/  ISETP.NE.AND P0, PT, R2, RZ, PT ;  /* 0x000000ff0200720c */ /* 0x000fc60003f05270 */
[----:B------:R-:W-:-:S05]  /*0230*/  @!P1 IMAD.MOV R9, RZ, RZ, -R9 ;  /* 0x000000ffff099224 */ /* 0x000fca00078e0a09 */
[----:B------:R-:W-:-:S04]  /*0240*/  SEL R9, R4, R9, !P0 ;  /* 0x0000000904097207 */ /* 0x000fc80004000000 */
[----:B------:R-:W-:-:S13]  /*0250*/  ISETP.NE.AND P1, PT, R9, RZ, PT ;  /* 0x000000ff0900720c */ /* 0x000fda0003f25270 */
[----:B------:R-:W-:Y:S05]  /*0260*/  @P1 EXIT ;  /* 0x000000000000194d */ /* 0x000fea0003800000 */
[----:B------:R-:W-:Y:S02]  /*0270*/  IABS R16, R0 ;  /* 0x0000000000107213 */ /* 0x000fe40000000000 */
[----:B------:R-:W-:-:S03]  /*0280*/  ISETP.GE.AND P3, PT, R0, RZ, PT ;  /* 0x000000ff0000720c */ /* 0x000fc60003f66270 */
[----:B------:R-:W-:-:S05]  /*0290*/  IMAD.HI.U32 R8, R10, R16, RZ ;  /* 0x000000100a087227 */ /* 0x000fca00078e00ff */
[----:B------:R-:W-:-:S05]  /*02a0*/  IADD3 R9, PT, PT, -R8, RZ, RZ ;  /* 0x000000ff08097210 */ /* 0x000fca0007ffe1ff */
[----:B------:R-:W-:-:S05]  /*02b0*/  IMAD R16, R7, R9, R16 ;  /* 0x0000000907107224 */ /* 0x000fca00078e0210 */
[----:B------:R-:W-:-:S13]  /*02c0*/  ISETP.GT.U32.AND P1, PT, R7, R16, PT ;  /* 0x000000100700720c */ /* 0x000fda0003f24070 */
[----:B------:R-:W-:-:S04]  /*02d0*/  @!P1 IMAD.IADD R16, R16, 0x1, -R7 ;  /* 0x0000000110109824 */ /* 0x000fc800078e0a07 */
[----:B------:R-:W-:Y:S01]  /*02e0*/  IMAD.IADD R9, R16, 0x1, -R7 ;  /* 0x0000000110097824 */ /* 0x000fe200078e0a07 */
[----:B------:R-:W-:-:S04]  /*02f0*/  ISETP.GT.U32.AND P2, PT, R7, R16, PT ;  /* 0x000000100700720c */ /* 0x000fc80003f44070 */
[----:B------:R-:W-:-:S05]  /*0300*/  SEL R9, R9, R16, !P2 ;  /* 0x0000001009097207 */ /* 0x000fca0005000000 */
[----:B------:R-:W-:-:S05]  /*0310*/  @!P3 IMAD.MOV R9, RZ, RZ, -R9 ;  /* 0x000000ffff09b224 */ /* 0x000fca00078e0a09 */
[----:B------:R-:W-:-:S04]  /*0320*/  SEL R9, R4, R9, !P0 ;  /* 0x0000000904097207 */ /* 0x000fc80004000000 */
[----:B------:R-:W-:-:S13]  /*0330*/  ISETP.NE.AND P2, PT, R9, RZ, PT ;  /* 0x000000ff0900720c */ /* 0x000fda0003f45270 */
[----:B------:R-:W-:Y:S05]  /*0340*/  @P2 EXIT ;  /* 0x000000000000294d */ /* 0x000fea0003800000 */
[----:B------:R-:W0:Y:S01]  /*0350*/  LDC.64 R14, c[0x0][0x380] ;  /* 0x0000e000ff0e7b82 */ /* 0x000e220000000a00 */
[----:B------:R-:W1:Y:S01]  /*0360*/  LDCU.64 UR4, c[0x0][0x358] ;  /* 0x00006b00ff0477ac */ /* 0x000e620008000a00 */
[----:B------:R-:W-:-:S04]  /*0370*/  IMAD R9, R5, R3, R0 ;  /* 0x0000000305097224 */ /* 0x000fc800078e0200 */
[----:B0-----:R-:W-:-:S05]  /*0380*/  IMAD.WIDE R14, R9, 0x4, R14 ;  /* 0x00000004090e7825 */ /* 0x001fca00078e020e */
[----:B-1----:R-:W2:Y:S01]  /*0390*/  LDG.E R9, desc[UR4][R14.64] ;  /* 0x000000040e097981 */ /* 0x002ea2000c1e1900 */
[----:B------:R-:W-:Y:S01]  /*03a0*/  IABS R18, R3 ;  /* 0x0000000300127213 */ /* 0x000fe20000000000 */
[----:B------:R-:W-:Y:S01]  /*03b0*/  @!P1 VIADD R8, R8, 0x1 ;  /* 0x0000000108089836 */ /* 0x000fe20000000000 */
[-C--:B------:R-:W-:Y:S02]  /*03c0*/  ISETP.GE.U32.AND P3, PT, R12, R7.reuse, PT ;  /* 0x000000070c00720c */ /* 0x080fe40003f66070 */
[----:B------:R-:W-:Y:S01]  /*03d0*/  @!P6 IADD3 R6, PT, PT, R6, 0x1, RZ ;  /* 0x000000010606e810 */ /* 0x000fe20007ffe0ff */
[----:B------:R-:W-:Y:S01]  /*03e0*/  IMAD.HI.U32 R10, R10, R18, RZ ;  /* 0x000000120a0a7227 */ /* 0x000fe200078e00ff */
[-C--:B------:R-:W-:Y:S02]  /*03f0*/  LOP3.LUT R3, R3, R2.reuse, RZ, 0x3c, !PT ;  /* 0x0000000203037212 */ /* 0x080fe400078e3cff */
[----:B------:R-:W-:Y:S01]  /*0400*/  LOP3.LUT R5, R5, R2, RZ, 0x3c, !PT ;  /* 0x0000000205057212 */ /* 0x000fe200078e3cff */
[----:B------:R-:W-:Y:S01]  /*0410*/  IMAD.MOV R11, RZ, RZ, -R10 ;  /* 0x000000ffff0b7224 */ /* 0x000fe200078e0a0a */
[----:B------:R-:W-:-:S02]  /*0420*/  ISETP.GE.U32.AND P5, PT, R16, R7, PT ;  /* 0x000000071000720c */ /* 0x000fc40003fa6070 */
[----:B------:R-:W-:Y:S01]  /*0430*/  LOP3.LUT R0, R0, R2, RZ, 0x3c, !PT ;  /* 0x0000000200007212 */ /* 0x000fe200078e3cff */
[----:B------:R-:W-:Y:S01]  /*0440*/  IMAD R18, R7, R11, R18 ;  /* 0x0000000b07127224 */ /* 0x000fe200078e0212 */
[----:B------:R-:W-:Y:S01]  /*0450*/  ISETP.GE.AND P6, PT, R5, RZ, PT ;  /* 0x000000ff0500720c */ /* 0x000fe20003fc6270 */
[----:B------:R-:W-:Y:S01]  /*0460*/  @P3 VIADD R6, R6, 0x1 ;  /* 0x0000000106063836 */ /* 0x000fe20000000000 */
[----:B------:R-:W-:Y:S02]  /*0470*/  ISETP.GE.AND P3, PT, R3, RZ, PT ;  /* 0x000000ff0300720c */ /* 0x000fe40003f66270 */
[----:B------:R-:W-:Y:S01]  /*0480*/  ISETP.GT.U32.AND P2, PT, R7, R18, PT ;  /* 0x000000120700720c */ /* 0x000fe20003f44070 */
[----:B------:R-:W0:Y:S04]  /*0490*/  LDC.64 R2, c[0x0][0x388] ;  /* 0x0000e200ff027b82 */ /* 0x000e280000000a00 */
[----:B------:R-:W-:-:S04]  /*04a0*/  @P5 VIADD R8, R8, 0x1 ;  /* 0x0000000108085836 */ /* 0x000fc80000000000 */
[----:B------:R-:W-:-:S04]  /*04b0*/  @!P6 IADD3 R6, PT, PT, -R6, RZ, RZ ;  /* 0x000000ff0606e210 */ /* 0x000fc80007ffe1ff */
[----:B------:R-:W-:Y:S01]  /*04c0*/  @!P2 IMAD.IADD R18, R18, 0x1, -R7 ;  /* 0x000000011212a824 */ /* 0x000fe200078e0a07 */
[----:B------:R-:W-:Y:S01]  /*04d0*/  SEL R5, R4, R6, !P0 ;  /* 0x0000000604057207 */ /* 0x000fe20004000000 */
[----:B------:R-:W-:Y:S01]  /*04e0*/  @!P2 VIADD R10, R10, 0x1 ;  /* 0x000000010a0aa836 */ /* 0x000fe20000000000 */
[----:B------:R-:W-:Y:S02]  /*04f0*/  ISETP.GE.AND P2, PT, R0, RZ, PT ;  /* 0x000000ff0000720c */ /* 0x000fe40003f46270 */
[----:B------:R-:W-:-:S11]  /*0500*/  ISETP.GE.U32.AND P4, PT, R18, R7, PT ;  /* 0x000000071200720c */ /* 0x000fd60003f86070 */
[----:B------:R-:W-:Y:S02]  /*0510*/  @!P2 IMAD.MOV R8, RZ, RZ, -R8 ;  /* 0x000000ffff08a224 */ /* 0x000fe400078e0a08 */
[----:B------:R-:W-:-:S04]  /*0520*/  @P4 VIADD R10, R10, 0x1 ;  /* 0x000000010a0a4836 */ /* 0x000fc80000000000 */
[----:B------:R-:W-:-:S05]  /*0530*/  @!P3 IMAD.MOV R10, RZ, RZ, -R10 ;  /* 0x000000ffff0ab224 */ /* 0x000fca00078e0a0a */
[C---:B------:R-:W-:Y:S02]  /*0540*/  SEL R10, R4.reuse, R10, !P0 ;  /* 0x0000000a040a7207 */ /* 0x040fe40004000000 */
[----:B------:R-:W-:-:S03]  /*0550*/  SEL R4, R4, R8, !P0 ;  /* 0x0000000804047207 */ /* 0x000fc60004000000 */
[----:B------:R-:W-:-:S04]  /*0560*/  IMAD R5, R5, R10, R5 ;  /* 0x0000000a05057224 */ /* 0x000fc800078e0205 */
[----:B------:R-:W-:-:S04]  /*0570*/  IMAD.IADD R5, R5, 0x1, R4 ;  /* 0x0000000105057824 */ /* 0x000fc800078e0204 */
[----:B0-----:R-:W-:-:S05]  /*0580*/  IMAD.WIDE R2, R5, 0x4, R2 ;  /* 0x0000000405027825 */ /* 0x001fca00078e0202 */
[----:B--2---:R-:W-:Y:S01]  /*0590*/  STG.E desc[UR4][R2.64], R9 ;  /* 0x0000000902007986 */ /* 0x004fe2000c101904 */
[----:B------:R-:W-:Y:S05]  /*05a0*/  EXIT ;  /* 0x000000000000794d */ /* 0x000fea0003800000 */
.L_x_0:
[----:B------:R-:W-:-:S00]  /*05b0*/  BRA `(.L_x_0) ;  /* 0xfffffffc00fc7947 */ /* 0x000fc0000383ffff */
[----:B------:R-:W-:-:S00]  /*05c0*/  NOP ;  /* 0x0000000000007918 */ /* 0x000fc00000000000 */
        /* <DEDUP_REMOVED lines=11> */
.L_x_6:


//--------------------- .text._Z4cropPfS_iiiii    --------------------------
	.section	.text._Z4cropPfS_iiiii,"ax",@progbits
	.align	128
        .global         _Z4cropPfS_iiiii
        .type           _Z4cropPfS_iiiii,@function
        .size           _Z4cropPfS_iiiii,(.L_x_7 - _Z4cropPfS_iiiii)
        .other          _Z4cropPfS_iiiii,@"STO_CUDA_ENTRY STV_DEFAULT"
_Z4cropPfS_iiiii:
.text._Z4cropPfS_iiiii:
[----:B------:R-:W-:Y:S01]  /*0000*/  LDC R1, c[0x0][0x37c] ;  /* 0x0000df00ff017b82 */ /* 0x000fe20000000800 */
[----:B------:R-:W0:Y:S07]  /*0010*/  S2R R7, SR_TID.Y ;  /* 0x0000000000077919 */ /* 0x000e2e0000002200 */
[----:B------:R-:W1:Y:S01]  /*0020*/  LDC R9, c[0x0][0x360] ;  /* 0x0000d800ff097b82 */ /* 0x000e620000000800 */
[----:B------:R-:W2:Y:S01]  /*0030*/  LDCU UR4, c[0x0][0x3a0] ;  /* 0x00007400ff0477ac */ /* 0x000ea20008000800 */
[----:B------:R-:W1:Y:S06]  /*0040*/  S2R R6, SR_TID.X ;  /* 0x0000000000067919 */ /* 0x000e6c0000002100 */
[----:B------:R-:W0:Y:S08]  /*0050*/  S2UR UR6, SR_CTAID.Y ;  /* 0x00000000000679c3 */ /* 0x000e300000002600 */
[----:B------:R-:W0:Y:S01]  /*0060*/  LDC R0, c[0x0][0x364] ;  /* 0x0000d900ff007b82 */ /* 0x000e220000000800 */
[----:B--2---:R-:W-:-:S07]  /*0070*/  ULEA.HI UR4, UR4, UR4, URZ, 0x1 ;  /* 0x0000000404047291 */ /* 0x004fce000f8f08ff */
[----:B------:R-:W1:Y:S08]  /*0080*/  S2UR UR5, SR_CTAID.X ;  /* 0x00000000000579c3 */ /* 0x000e700000002500 */
[----:B------:R-:W2:Y:S08]  /*0090*/  LDC.64 R4, c[0x0][0x390] ;  /* 0x0000e400ff047b82 */ /* 0x000eb00000000a00 */
[----:B------:R-:W3:Y:S01]  /*00a0*/  LDC.64 R2, c[0x0][0x398] ;  /* 0x0000e600ff027b82 */ /* 0x000ee20000000a00 */
[----:B0-----:R-:W-:-:S02]  /*00b0*/  IMAD R0, R0, UR6, R7 ;  /* 0x0000000600007c24 */ /* 0x001fc4000f8e0207 */
[----:B-1----:R-:W-:-:S03]  /*00c0*/  IMAD R9, R9, UR5, R6 ;  /* 0x0000000509097c24 */ /* 0x002fc6000f8e0206 */
[----:B--2---:R-:W-:-:S04]  /*00d0*/  ISETP.GE.AND P0, PT, R0, R5, PT ;  /* 0x000000050000720c */ /* 0x004fc80003f06270 */
[----:B------:R-:W-:Y:S01]  /*00e0*/  ISETP.GE.OR P0, PT, R9, R4, P0 ;  /* 0x000000040900720c */ /* 0x000fe20000706670 */
[----:B---3--:R-:W-:Y:S02]  /*00f0*/  IMAD.IADD R2, R4, 0x1, -R2 ;  /* 0x0000000104027824 */ /* 0x008fe400078e0a02 */
[----:B------:R-:W-:-:S03]  /*0100*/  IMAD.IADD R6, R5, 0x1, -R3 ;  /* 0x0000000105067824 */ /* 0x000fc600078e0a03 */
[----:B------:R-:W-:Y:S02]  /*0110*/  LEA.HI R2, R2, R2, RZ, 0x1 ;  /* 0x0000000202027211 */ /* 0x000fe400078f08ff */
[----:B------:R-:W-:-:S05]  /*0120*/  LEA.HI R6, R6, R6, RZ, 0x1 ;  /* 0x0000000606067211 */ /* 0x000fca00078f08ff */
[----:B------:R-:W-:Y:S05]  /*0130*/  @P0 EXIT ;  /* 0x000000000000094d */ /* 0x000fea0003800000 */
[----:B------:R-:W-:Y:S01]  /*0140*/  SHF.R.S32.HI R11, RZ, 0x1, R6 ;  /* 0x00000001ff0b7819 */ /* 0x000fe20000011406 */
[----:B------:R-:W-:Y:S01]  /*0150*/  USHF.R.S32.HI UR5, URZ, 0x1, UR4 ;  /* 0x00000001ff057899 */ /* 0x000fe20008011404 */
[----:B------:R-:W-:Y:S02]  /*0160*/  SHF.R.S32.HI R2, RZ, 0x1, R2 ;  /* 0x00000001ff027819 */ /* 0x000fe40000011402 */
[----:B------:R-:W-:Y:S01]  /*0170*/  ISETP.GE.AND P0, PT, R0, R11, PT ;  /* 0x0000000b0000720c */ /* 0x000fe20003f06270 */
[----:B------:R-:W-:Y:S01]  /*0180*/  IMAD.IADD R7, R5, 0x1, -R11 ;  /* 0x0000000105077824 */ /* 0x000fe200078e0a0b */
[----:B------:R-:W-:Y:S01]  /*0190*/  IADD3 R6, PT, PT, -R2, R4, RZ ;  /* 0x0000000402067210 */ /* 0x000fe20007ffe1ff */
[----:B------:R-:W-:Y:S01]  /*01a0*/  IMAD R4, R4, UR5, R9 ;  /* 0x0000000504047c24 */ /* 0x000fe2000f8e0209 */
[----:B------:R-:W-:-:S04]  /*01b0*/  ISETP.LT.OR P0, PT, R9, R2, !P0 ;  /* 0x000000020900720c */ /* 0x000fc80004701670 */
[----:B------:R-:W-:-:S04]  /*01c0*/  ISETP.GE.OR P0, PT, R9, R6, P0 ;  /* 0x000000060900720c */ /* 0x000fc80000706670 */
[----:B------:R-:W-:-:S13]  /*01d0*/  ISETP.GE.OR P0, PT, R0, R7, P0 ;  /* 0x000000070000720c */ /* 0x000fda0000706670 */
[----:B------:R-:W-:Y:S05]  /*01e0*/  @P0 EXIT ;  /* 0x000000000000094d */ /* 0x000fea0003800000 */
[----:B------:R-:W0:Y:S01]  /*01f0*/  LDC.64 R6, c[0x0][0x380] ;  /* 0x0000e000ff067b82 */ /* 0x000e220000000a00 */
[----:B------:R-:W1:Y:S01]  /*0200*/  LDCU.64 UR4, c[0x0][0x358] ;  /* 0x00006b00ff0477ac */ /* 0x000e620008000a00 */
[----:B------:R-:W-:-:S04]  /*0210*/  IMAD R5, R4, R5, R0 ;  /* 0x0000000504057224 */ /* 0x000fc800078e0200 */
[----:B0-----:R-:W-:Y:S02]  /*0220*/  IMAD.WIDE R4, R5, 0x4, R6 ;  /* 0x0000000405047825 */ /* 0x001fe400078e0206 */
[----:B------:R-:W0:Y:S04]  /*0230*/  LDC.64 R6, c[0x0][0x388] ;  /* 0x0000e200ff067b82 */ /* 0x000e280000000a00 */
[----:B-1----:R-:W2:Y:S01]  /*0240*/  LDG.E R5, desc[UR4][R4.64] ;  /* 0x0000000404057981 */ /* 0x002ea2000c1e1900 */
[----:B------:R-:W-:Y:S01]  /*0250*/  IADD3 R2, PT, PT, R9, -R2, RZ ;  /* 0x8000000209027210 */ /* 0x000fe20007ffe0ff */
[----:B------:R-:W-:-:S04]  /*0260*/  IMAD.IADD R0, R0, 0x1, -R11 ;  /* 0x0000000100007824 */ /* 0x000fc800078e0a0b */
[----:B------:R-:W-:-:S04]  /*0270*/  IMAD R3, R2, R3, R0 ;  /* 0x0000000302037224 */ /* 0x000fc800078e0200 */
[----:B0-----:R-:W-:-:S05]  /*0280*/  IMAD.WIDE R2, R3, 0x4, R6 ;  /* 0x0000000403027825 */ /* 0x001fca00078e0206 */
[----:B--2---:R-:W-:Y:S01]  /*0290*/  STG.E desc[UR4][R2.64], R5 ;  /* 0x0000000502007986 */ /* 0x004fe2000c101904 */
[----:B------:R-:W-:Y:S05]  /*02a0*/  EXIT ;  /* 0x000000000000794d */ /* 0x000fea0003800000 */
.L_x_1:
        /* <DEDUP_REMOVED lines=13> */
.L_x_7:


//--------------------- .text._Z9pad_inputPfS_iiii --------------------------
	.section	.text._Z9pad_inputPfS_iiii,"ax",@progbits
	.align	128
        .global         _Z9pad_inputPfS_iiii
        .type           _Z9pad_inputPfS_iiii,@function
        .size           _Z9pad_inputPfS_iiii,(.L_x_8 - _Z9pad_inputPfS_iiii)
        .other          _Z9pad_inputPfS_iiii,@"STO_CUDA_ENTRY STV_DEFAULT"
_Z9pad_inputPfS_iiii:
.text._Z9pad_inputPfS_iiii:
[----:B------:R-:W-:Y:S01]  /*0000*/  LDC R1, c[0x0][0x37c] ;  /* 0x0000df00ff017b82 */ /* 0x000fe20000000800 */
[----:B------:R-:W0:Y:S07]  /*0010*/  S2R R5, SR_TID.Y ;  /* 0x0000000000057919 */ /* 0x000e2e0000002200 */
[----:B------:R-:W1:Y:S01]  /*0020*/  LDC R0, c[0x0][0x360] ;  /* 0x0000d800ff007b82 */ /* 0x000e620000000800 */
[----:B------:R-:W2:Y:S01]  /*0030*/  LDCU.128 UR8, c[0x0][0x390] ;  /* 0x00007200ff0877ac */ /* 0x000ea20008000c00 */
[----:B------:R-:W1:Y:S01]  /*0040*/  S2R R3, SR_TID.X ;  /* 0x0000000000037919 */ /* 0x000e620000002100 */
[----:B------:R-:W3:Y:S05]  /*0050*/  S2R R7, SR_TID.Z ;  /* 0x0000000000077919 */ /* 0x000eea0000002300 */
[----:B------:R-:W0:Y:S08]  /*0060*/  S2UR UR4, SR_CTAID.Y ;  /* 0x00000000000479c3 */ /* 0x000e300000002600 */
[----:B------:R-:W0:Y:S01]  /*0070*/  LDC R4, c[0x0][0x364] ;  /* 0x0000d900ff047b82 */ /* 0x000e220000000800 */
[----:B--2---:R-:W-:-:S07]  /*0080*/  ULEA UR5, UR11, UR9, 0x1 ;  /* 0x000000090b057291 */ /* 0x004fce000f8e08ff */
[----:B------:R-:W1:Y:S08]  /*0090*/  S2UR UR6, SR_CTAID.X ;  /* 0x00000000000679c3 */ /* 0x000e700000002500 */
[----:B------:R-:W3:Y:S08]  /*00a0*/  S2UR UR7, SR_CTAID.Z ;  /* 0x00000000000779c3 */ /* 0x000ef00000002700 */
[----:B------:R-:W3:Y:S01]  /*00b0*/  LDC R2, c[0x0][0x368] ;  /* 0x0000da00ff027b82 */ /* 0x000ee20000000800 */
[----:B0-----:R-:W-:Y:S01]  /*00c0*/  IMAD R4, R4, UR4, R5 ;  /* 0x0000000404047c24 */ /* 0x001fe2000f8e0205 */
[----:B------:R-:W-:-:S04]  /*00d0*/  ULEA UR4, UR11, UR8, 0x1 ;  /* 0x000000080b047291 */ /* 0x000fc8000f8e08ff */
[----:B------:R-:W-:Y:S01]  /*00e0*/  ISETP.GE.AND P0, PT, R4, UR5, PT ;  /* 0x0000000504007c0c */ /* 0x000fe2000bf06270 */
[----:B-1----:R-:W-:Y:S01]  /*00f0*/  IMAD R0, R0, UR6, R3 ;  /* 0x0000000600007c24 */ /* 0x002fe2000f8e0203 */
[----:B------:R-:W-:-:S04]  /*0100*/  IADD3 R3, PT, PT, R4, -UR11, RZ ;  /* 0x8000000b04037c10 */ /* 0x000fc8000fffe0ff */
[----:B------:R-:W-:Y:S01]  /*0110*/  ISETP.GE.OR P0, PT, R0, UR4, P0 ;  /* 0x0000000400007c0c */ /* 0x000fe20008706670 */
[----:B---3--:R-:W-:Y:S01]  /*0120*/  IMAD R5, R2, UR7, R7 ;  /* 0x0000000702057c24 */ /* 0x008fe2000f8e0207 */
[----:B------:R-:W-:-:S04]  /*0130*/  IADD3 R2, PT, PT, R0, -UR11, RZ ;  /* 0x8000000b00027c10 */ /* 0x000fc8000fffe0ff */
[C---:B------:R-:W-:Y:S01]  /*0140*/  ISETP.GE.OR P0, PT, R5.reuse, UR10, P0 ;  /* 0x0000000a05007c0c */ /* 0x040fe20008706670 */
[----:B------:R-:W-:-:S04]  /*0150*/  IMAD R2, R5, UR8, R2 ;  /* 0x0000000805027c24 */ /* 0x000fc8000f8e0202 */
[----:B------:R-:W-:-:S08]  /*0160*/  IMAD R9, R2, UR9, R3 ;  /* 0x0000000902097c24 */ /* 0x000fd0000f8e0203 */
[----:B------:R-:W-:Y:S05]  /*0170*/  @P0 EXIT ;  /* 0x000000000000094d */ /* 0x000fea0003800000 */
[----:B------:R-:W-:Y:S02]  /*0180*/  UIADD3 UR6, UPT, UPT, UR4, -UR11, URZ ;  /* 0x8000000b04067290 */ /* 0x000fe4000fffe0ff */
[----:B------:R-:W-:Y:S01]  /*0190*/  IMAD R5, R5, UR4, R0 ;  /* 0x0000000405057c24 */ /* 0x000fe2000f8e0200 */
[----:B------:R-:W-:-:S03]  /*01a0*/  UIADD3 UR7, UPT, UPT, UR5, -UR11, URZ ;  /* 0x8000000b05077290 */ /* 0x000fc6000fffe0ff */
[----:B------:R-:W-:Y:S01]  /*01b0*/  IMAD R7, R5, UR5, R4 ;  /* 0x0000000505077c24 */ /* 0x000fe2000f8e0204 */
[----:B------:R-:W-:Y:S02]  /*01c0*/  ISETP.GE.AND P1, PT, R0, UR6, PT ;  /* 0x0000000600007c0c */ /* 0x000fe4000bf26270 */
[----:B------:R-:W-:Y:S02]  /*01d0*/  ISETP.GE.AND P0, PT, R4, UR7, PT ;  /* 0x0000000704007c0c */ /* 0x000fe4000bf06270 */
[----:B------:R-:W-:Y:S02]  /*01e0*/  ISETP.LT.OR P1, PT, R0, UR11, P1 ;  /* 0x0000000b00007c0c */ /* 0x000fe40008f21670 */
[----:B------:R-:W-:Y:S01]  /*01f0*/  ISETP.GE.AND P0, PT, R4, UR11, !P0 ;  /* 0x0000000b04007c0c */ /* 0x000fe2000c706270 */
[----:B------:R-:W0:Y:S03]  /*0200*/  LDCU.64 UR6, c[0x0][0x358] ;  /* 0x00006b00ff0677ac */ /* 0x000e260008000a00 */
[----:B------:R-:W-:-:S13]  /*0210*/  PLOP3.LUT P0, PT, P1, P0, PT, 0x8, 0x80 ;  /* 0x000000000080781c */ /* 0x000fda0000f00170 */
[----:B------:R-:W1:Y:S02]  /*0220*/  @!P0 LDC.64 R2, c[0x0][0x388] ;  /* 0x0000e200ff028b82 */ /* 0x000e640000000a00 */
[----:B-1----:R-:W-:-:S05]  /*0230*/  @!P0 IMAD.WIDE R2, R7, 0x4, R2 ;  /* 0x0000000407028825 */ /* 0x002fca00078e0202 */
[----:B0-----:R0:W-:Y:S01]  /*0240*/  @!P0 STG.E desc[UR6][R2.64], RZ ;  /* 0x000000ff02008986 */ /* 0x0011e2000c101906 */
[----:B------:R-:W-:Y:S05]  /*0250*/  @!P0 EXIT ;  /* 0x000000000000894d */ /* 0x000fea0003800000 */
[----:B0-----:R-:W0:Y:S08]  /*0260*/  LDC.64 R2, c[0x0][0x380] ;  /* 0x0000e000ff027b82 */ /* 0x001e300000000a00 */
[----:B------:R-:W1:Y:S01]  /*0270*/  LDC.64 R4, c[0x0][0x388] ;  /* 0x0000e200ff047b82 */ /* 0x000e620000000a00 */
[----:B0-----:R-:W-:-:S06]  /*0280*/  IMAD.WIDE R2, R9, 0x4, R2 ;  /* 0x0000000409027825 */ /* 0x001fcc00078e0202 */
[----:B------:R-:W2:Y:S01]  /*0290*/  LDG.E R3, desc[UR6][R2.64] ;  /* 0x0000000602037981 */ /* 0x000ea2000c1e1900 */
[----:B-1----:R-:W-:-:S05]  /*02a0*/  IMAD.WIDE R4, R7, 0x4, R4 ;  /* 0x0000000407047825 */ /* 0x002fca00078e0204 */
[----:B--2---:R-:W-:Y:S01]  /*02b0*/  STG.E desc[UR6][R4.64], R3 ;  /* 0x0000000304007986 */ /* 0x004fe2000c101906 */
[----:B------:R-:W-:Y:S05]  /*02c0*/  EXIT ;  /* 0x000000000000794d */ /* 0x000fea0003800000 */
.L_x_2:
        /* <DEDUP_REMOVED lines=11> */
.L_x_8:


//--------------------- .text._Z11align_filerPfS_iii --------------------------
	.section	.text._Z11align_filerPfS_iii,"ax",@progbits
	.align	128
        .global         _Z11align_filerPfS_iii
        .type           _Z11align_filerPfS_iii,@function
        .size           _Z11align_filerPfS_iii,(.L_x_9 - _Z11align_filerPfS_iii)
        .other          _Z11align_filerPfS_iii,@"STO_CUDA_ENTRY STV_DEFAULT"
_Z11align_filerPfS_iii:
.text._Z11align_filerPfS_iii:
[----:B------:R-:W-:Y:S01]  /*0000*/  LDC R1, c[0x0][0x37c] ;  /* 0x0000df00ff017b82 */ /* 0x000fe20000000800 */
[----:B------:R-:W0:Y:S07]  /*0010*/  S2R R5, SR_TID.Y ;  /* 0x0000000000057919 */ /* 0x000e2e0000002200 */
[----:B------:R-:W1:Y:S01]  /*0020*/  LDC R15, c[0x0][0x360] ;  /* 0x0000d800ff0f7b82 */ /* 0x000e620000000800 */
[----:B------:R-:W1:Y:S01]  /*0030*/  S2R R6, SR_TID.X ;  /* 0x0000000000067919 */ /* 0x000e620000002100 */
[----:B------:R-:W2:Y:S06]  /*0040*/  S2R R8, SR_TID.Z ;  /* 0x0000000000087919 */ /* 0x000eac0000002300 */
[----:B------:R-:W0:Y:S08]  /*0050*/  S2UR UR5, SR_CTAID.Y ;  /* 0x00000000000579c3 */ /* 0x000e300000002600 */
[----:B------:R-:W0:Y:S08]  /*0060*/  LDC R4, c[0x0][0x364] ;  /* 0x0000d900ff047b82 */ /* 0x000e300000000800 */
[----:B------:R-:W1:Y:S08]  /*0070*/  S2UR UR4, SR_CTAID.X ;  /* 0x00000000000479c3 */ /* 0x000e700000002500 */
[----:B------:R-:W3:Y:S08]  /*0080*/  LDC.64 R2, c[0x0][0x390] ;  /* 0x0000e400ff027b82 */ /* 0x000ef00000000a00 */
[----:B------:R-:W2:Y:S01]  /*0090*/  S2UR UR6, SR_CTAID.Z ;  /* 0x00000000000679c3 */ /* 0x000ea20000002700 */
[----:B0-----:R-:W-:-:S07]  /*00a0*/  IMAD R4, R4, UR5, R5 ;  /* 0x0000000504047c24 */ /* 0x001fce000f8e0205 */
[----:B------:R-:W2:Y:S01]  /*00b0*/  LDC R11, c[0x0][0x368] ;  /* 0x0000da00ff0b7b82 */ /* 0x000ea20000000800 */
[----:B-1----:R-:W-:-:S07]  /*00c0*/  IMAD R15, R15, UR4, R6 ;  /* 0x000000040f0f7c24 */ /* 0x002fce000f8e0206 */
[----:B------:R-:W0:Y:S01]  /*00d0*/  LDC R0, c[0x0][0x398] ;  /* 0x0000e600ff007b82 */ /* 0x000e220000000800 */
[----:B---3--:R-:W-:-:S04]  /*00e0*/  ISETP.GE.AND P0, PT, R4, R3, PT ;  /* 0x000000030400720c */ /* 0x008fc80003f06270 */
[----:B------:R-:W-:Y:S01]  /*00f0*/  ISETP.GE.OR P0, PT, R15, R2, P0 ;  /* 0x000000020f00720c */ /* 0x000fe20000706670 */
[----:B--2---:R-:W-:-:S05]  /*0100*/  IMAD R11, R11, UR6, R8 ;  /* 0x000000060b0b7c24 */ /* 0x004fca000f8e0208 */
[----:B0-----:R-:W-:-:S13]  /*0110*/  ISETP.GE.OR P0, PT, R11, R0, P0 ;  /* 0x000000000b00720c */ /* 0x001fda0000706670 */
[----:B------:R-:W-:Y:S05]  /*0120*/  @P0 EXIT ;  /* 0x000000000000094d */ /* 0x000fea0003800000 */
[----:B------:R-:W0:Y:S01]  /*0130*/  LDC.64 R6, c[0x0][0x380] ;  /* 0x0000e000ff067b82 */ /* 0x000e220000000a00 */
[----:B------:R-:W1:Y:S01]  /*0140*/  LDCU.64 UR4, c[0x0][0x358] ;  /* 0x00006b00ff0477ac */ /* 0x000e620008000a00 */
[----:B------:R-:W-:-:S04]  /*0150*/  IMAD R5, R11, R2, R15 ;  /* 0x000000020b057224 */ /* 0x000fc800078e020f */
[----:B------:R-:W-:-:S04]  /*0160*/  IMAD R5, R5, R3, R4 ;  /* 0x0000000305057224 */ /* 0x000fc800078e0204 */
[----:B0-----:R-:W-:-:S05]  /*0170*/  IMAD.WIDE R6, R5, 0x4, R6 ;  /* 0x0000000405067825 */ /* 0x001fca00078e0206 */
[----:B-1----:R0:W2:Y:S01]  /*0180*/  LDG.E R10, desc[UR4][R6.64] ;  /* 0x00000004060a7981 */ /* 0x0020a2000c1e1900 */
[----:B------:R-:W-:Y:S02]  /*0190*/  IABS R13, R2 ;  /* 0x00000002000d7213 */ /* 0x000fe40000000000 */
[----:B------:R-:W-:Y:S02]  /*01a0*/  IABS R14, R0 ;  /* 0x00000000000e7213 */ /* 0x000fe40000000000 */
[----:B------:R-:W1:Y:S01]  /*01b0*/  I2F.RP R16, R13 ;  /* 0x0000000d00107306 */ /* 0x000e620000209400 */
[-C--:B------:R-:W-:Y:S02]  /*01c0*/  IABS R12, R3.reuse ;  /* 0x00000003000c7213 */ /* 0x080fe40000000000 */
[----:B------:R-:W-:Y:S02]  /*01d0*/  LEA.HI R17, R3, R3, RZ, 0x1 ;  /* 0x0000000303117211 */ /* 0x000fe400078f08ff */
[----:B0-----:R-:W-:-:S02]  /*01e0*/  LEA.HI R6, R2, R2, RZ, 0x1 ;  /* 0x0000000202067211 */ /* 0x001fc400078f08ff */
[----:B------:R-:W-:Y:S01]  /*01f0*/  SHF.R.S32.HI R17, RZ, 0x1, R17 ;  /* 0x00000001ff117819 */ /* 0x000fe20000011411 */
[----:B------:R-:W0:Y:S01]  /*0200*/  I2F.RP R19, R14 ;  /* 0x0000000e00137306 */ /* 0x000e220000209400 */
[----:B------:R-:W-:-:S05]  /*0210*/  SHF.R.S32.HI R6, RZ, 0x1, R6 ;  /* 0x00000001ff067819 */ /* 0x000fca0000011406 */
[----:B------:R-:W-:Y:S01]  /*0220*/  IMAD.IADD R15, R15, 0x1, -R6 ;  /* 0x000000010f0f7824 */ /* 0x000fe200078e0a06 */
[----:B------:R-:W-:Y:S01]  /*0230*/  LEA.HI R6, R0, R0, RZ, 0x1 ;  /* 0x0000000000067211 */ /* 0x000fe200078f08ff */
[----:B------:R-:W3:Y:S03]  /*0240*/  I2F.RP R18, R12 ;  /* 0x0000000c00127306 */ /* 0x000ee60000209400 */
[----:B------:R-:W-:Y:S02]  /*0250*/  SHF.R.S32.HI R6, RZ, 0x1, R6 ;  /* 0x00000001ff067819 */ /* 0x000fe40000011406 */
[----:B------:R-:W-:-:S03]  /*0260*/  ISETP.GE.AND P4, PT, R15, RZ, PT ;  /* 0x000000ff0f00720c */ /* 0x000fc60003f86270 */
[----:B-1----:R-:W1:Y:S01]  /*0270*/  MUFU.RCP R16, R16 ;  /* 0x0000001000107308 */ /* 0x002e620000001000 */
[----:B------:R-:W-:Y:S02]  /*0280*/  IMAD.IADD R11, R11, 0x1, -R6 ;  /* 0x000000010b0b7824 */ /* 0x000fe400078e0a06 */
[----:B------:R-:W-:-:S03]  /*0290*/  IMAD.MOV.U32 R6, RZ, RZ, RZ ;  /* 0x000000ffff067224 */ /* 0x000fc600078e00ff */
[----:B------:R-:W-:Y:S02]  /*02a0*/  ISETP.GE.AND P3, PT, R11, RZ, PT ;  /* 0x000000ff0b00720c */ /* 0x000fe40003f66270 */
[----:B0-----:R-:W0:Y:S08]  /*02b0*/  MUFU.RCP R19, R19 ;  /* 0x0000001300137308 */ /* 0x001e300000001000 */
[----:B---3--:R-:W3:Y:S01]  /*02c0*/  MUFU.RCP R18, R18 ;  /* 0x0000001200127308 */ /* 0x008ee20000001000 */
[----:B-1----:R-:W-:Y:S01]  /*02d0*/  VIADD R8, R16, 0xffffffe ;  /* 0x0ffffffe10087836 */ /* 0x002fe20000000000 */
[----:B------:R-:W-:-:S02]  /*02e0*/  IADD3 R16, PT, PT, R4, -R17, RZ ;  /* 0x8000001104107210 */ /* 0x000fc40007ffe0ff */
[----:B------:R-:W-:-:S04]  /*02f0*/  IABS R4, R15 ;  /* 0x0000000f00047213 */ /* 0x000fc80000000000 */
[----:B------:R1:W4:Y:S01]  /*0300*/  F2I.FTZ.U32.TRUNC.NTZ R9, R8 ;  /* 0x0000000800097305 */ /* 0x000322000021f000 */
[----:B0-----:R-:W-:-:S07]  /*0310*/  VIADD R7, R19, 0xffffffe ;  /* 0x0ffffffe13077836 */ /* 0x001fce0000000000 */
[----:B------:R-:W0:Y:S01]  /*0320*/  F2I.FTZ.U32.TRUNC.NTZ R7, R7 ;  /* 0x0000000700077305 */ /* 0x000e22000021f000 */
[----:B---3--:R-:W-:Y:S02]  /*0330*/  VIADD R5, R18, 0xffffffe ;  /* 0x0ffffffe12057836 */ /* 0x008fe40000000000 */
[----:B-1----:R-:W-:Y:S01]  /*0340*/  IMAD.MOV.U32 R8, RZ, RZ, RZ ;  /* 0x000000ffff087224 */ /* 0x002fe200078e00ff */
[----:B----4-:R-:W-:-:S04]  /*0350*/  IADD3 R18, PT, PT, RZ, -R9, RZ ;  /* 0x80000009ff127210 */ /* 0x010fc80007ffe0ff */
[----:B------:R-:W1:Y:S01]  /*0360*/  F2I.FTZ.U32.TRUNC.NTZ R5, R5 ;  /* 0x0000000500057305 */ /* 0x000e62000021f000 */
[----:B------:R-:W-:Y:S01]  /*0370*/  IMAD R17, R18, R13, RZ ;  /* 0x0000000d12117224 */ /* 0x000fe200078e02ff */
[----:B------:R-:W-:Y:S01]  /*0380*/  IABS R18, R16 ;  /* 0x0000001000127213 */ /* 0x000fe20000000000 */
[----:B0-----:R-:W-:Y:S02]  /*0390*/  IMAD.MOV R19, RZ, RZ, -R7 ;  /* 0x000000ffff137224 */ /* 0x001fe400078e0a07 */
[----:B------:R-:W-:-:S04]  /*03a0*/  IMAD.HI.U32 R8, R9, R17, R8 ;  /* 0x0000001109087227 */ /* 0x000fc800078e0008 */
[----:B------:R-:W-:Y:S01]  /*03b0*/  IMAD R9, R19, R14, RZ ;  /* 0x0000000e13097224 */ /* 0x000fe200078e02ff */
[----:B------:R-:W-:Y:S02]  /*03c0*/  IABS R19, R11 ;  /* 0x0000000b00137213 */ /* 0x000fe40000000000 */
[----:B-1----:R-:W-:Y:S01]  /*03d0*/  IADD3 R17, PT, PT, RZ, -R5, RZ ;  /* 0x80000005ff117210 */ /* 0x002fe20007ffe0ff */
[----:B------:R-:W-:-:S04]  /*03e0*/  IMAD.HI.U32 R6, R7, R9, R6 ;  /* 0x0000000907067227 */ /* 0x000fc800078e0006 */
[----:B------:R-:W-:Y:S02]  /*03f0*/  IMAD.MOV.U32 R7, RZ, RZ, R4 ;  /* 0x000000ffff077224 */ /* 0x000fe400078e0004 */
[----:B------:R-:W-:Y:S01]  /*0400*/  IMAD R9, R17, R12, RZ ;  /* 0x0000000c11097224 */ /* 0x000fe200078e02ff */
[----:B------:R-:W-:Y:S01]  /*0410*/  MOV R17, R19 ;  /* 0x0000001300117202 */ /* 0x000fe20000000f00 */
[----:B------:R-:W-:Y:S02]  /*0420*/  IMAD.MOV.U32 R4, RZ, RZ, RZ ;  /* 0x000000ffff047224 */ /* 0x000fe400078e00ff */
[----:B------:R-:W-:-:S04]  /*0430*/  IMAD.HI.U32 R8, R8, R7, RZ ;  /* 0x0000000708087227 */ /* 0x000fc800078e00ff */
[----:B------:R-:W-:Y:S01]  /*0440*/  IMAD.HI.U32 R4, R5, R9, R4 ;  /* 0x0000000905047227 */ /* 0x000fe200078e0004 */
[----:B------:R-:W-:-:S03]  /*0450*/  IADD3 R8, PT, PT, -R8, RZ, RZ ;  /* 0x000000ff08087210 */ /* 0x000fc60007ffe1ff */
[----:B------:R-:W-:Y:S02]  /*0460*/  IMAD.MOV.U32 R9, RZ, RZ, R18 ;  /* 0x000000ffff097224 */ /* 0x000fe400078e0012 */
[----:B------:R-:W-:-:S04]  /*0470*/  IMAD.HI.U32 R6, R6, R17, RZ ;  /* 0x0000001106067227 */ /* 0x000fc800078e00ff */
[----:B------:R-:W-:-:S04]  /*0480*/  IMAD.HI.U32 R5, R4, R9, RZ ;  /* 0x0000000904057227 */ /* 0x000fc800078e00ff */
[----:B------:R-:W-:Y:S02]  /*0490*/  IMAD.MOV R6, RZ, RZ, -R6 ;  /* 0x000000ffff067224 */ /* 0x000fe400078e0a06 */
[C---:B------:R-:W-:Y:S02]  /*04a0*/  IMAD R4, R13.reuse, R8, R7 ;  /* 0x000000080d047224 */ /* 0x040fe400078e0207 */
[C---:B------:R-:W-:Y:S02]  /*04b0*/  IMAD R7, R14.reuse, R6, R17 ;  /* 0x000000060e077224 */ /* 0x040fe400078e0211 */
[----:B------:R-:W-:Y:S01]  /*04c0*/  IMAD.MOV R5, RZ, RZ, -R5 ;  /* 0x000000ffff057224 */ /* 0x000fe200078e0a05 */
[----:B------:R-:W-:Y:S02]  /*04d0*/  ISETP.GT.U32.AND P0, PT, R13, R4, PT ;  /* 0x000000040d00720c */ /* 0x000fe40003f04070 */
[----:B------:R-:W-:Y:S01]  /*04e0*/  ISETP.GT.U32.AND P1, PT, R14, R7, PT ;  /* 0x000000070e00720c */ /* 0x000fe20003f24070 */
[----:B------:R-:W-:-:S05]  /*04f0*/  IMAD R5, R12, R5, R9 ;  /* 0x000000050c057224 */ /* 0x000fca00078e0209 */
[----:B------:R-:W-:-:S05]  /*0500*/  ISETP.GT.U32.AND P2, PT, R12, R5, PT ;  /* 0x000000050c00720c */ /* 0x000fca0003f44070 */
[----:B------:R-:W-:Y:S02]  /*0510*/  @!P0 IADD3 R4, PT, PT, R4, -R13, RZ ;  /* 0x8000000d04048210 */ /* 0x000fe40007ffe0ff */
[----:B------:R-:W-:Y:S01]  /*0520*/  @!P1 IMAD.IADD R7, R7, 0x1, -R14 ;  /* 0x0000000107079824 */ /* 0x000fe200078e0a0e */
[----:B------:R-:W-:Y:S02]  /*0530*/  ISETP.GE.AND P0, PT, R16, RZ, PT ;  /* 0x000000ff1000720c */ /* 0x000fe40003f06270 */
[----:B------:R-:W-:Y:S02]  /*0540*/  ISETP.GT.U32.AND P1, PT, R13, R4, PT ;  /* 0x000000040d00720c */ /* 0x000fe40003f24070 */
[----:B------:R-:W-:Y:S01]  /*0550*/  ISETP.GT.U32.AND P6, PT, R14, R7, PT ;  /* 0x000000070e00720c */ /* 0x000fe20003fc4070 */
[----:B------:R-:W-:Y:S01]  /*0560*/  @!P2 IMAD.IADD R5, R5, 0x1, -R12 ;  /* 0x000000010505a824 */ /* 0x000fe200078e0a0c */
[----:B------:R-:W-:-:S04]  /*0570*/  ISETP.NE.AND P2, PT, R2, RZ, PT ;  /* 0x000000ff0200720c */ /* 0x000fc80003f45270 */
[----:B------:R-:W-:-:S05]  /*0580*/  ISETP.GT.U32.AND P5, PT, R12, R5, PT ;  /* 0x000000050c00720c */ /* 0x000fca0003fa4070 */
[----:B------:R-:W-:Y:S02]  /*0590*/  @!P1 IADD3 R4, PT, PT, R4, -R13, RZ ;  /* 0x8000000d04049210 */ /* 0x000fe40007ffe0ff */
[----:B------:R-:W-:Y:S01]  /*05a0*/  ISETP.NE.AND P1, PT, R0, RZ, PT ;  /* 0x000000ff0000720c */ /* 0x000fe20003f25270 */
[----:B------:R-:W-:Y:S01]  /*05b0*/  @!P6 IMAD.IADD R7, R7, 0x1, -R14 ;  /* 0x000000010707e824 */ /* 0x000fe200078e0a0e */
[----:B------:R-:W-:Y:S01]  /*05c0*/  ISETP.NE.AND P6, PT, R3, RZ, PT ;  /* 0x000000ff0300720c */ /* 0x000fe20003fc5270 */
[----:B------:R-:W-:Y:S02]  /*05d0*/  IMAD.MOV.U32 R8, RZ, RZ, R4 ;  /* 0x000000ffff087224 */ /* 0x000fe400078e0004 */
[----:B------:R-:W-:Y:S01]  /*05e0*/  @!P3 IMAD.MOV R7, RZ, RZ, -R7 ;  /* 0x000000ffff07b224 */ /* 0x000fe200078e0a07 */
[----:B------:R-:W-:Y:S01]  /*05f0*/  @!P5 IADD3 R5, PT, PT, R5, -R12, RZ ;  /* 0x8000000c0505d210 */ /* 0x000fe20007ffe0ff */
[----:B------:R-:W-:Y:S01]  /*0600*/  @!P4 IMAD.MOV R8, RZ, RZ, -R8 ;  /* 0x000000ffff08c224 */ /* 0x000fe200078e0a08 */
[----:B------:R-:W-:-:S02]  /*0610*/  @!P2 LOP3.LUT R8, RZ, R2, RZ, 0x33, !PT ;  /* 0x00000002ff08a212 */ /* 0x000fc400078e33ff */
[----:B------:R-:W-:Y:S02]  /*0620*/  MOV R13, R5 ;  /* 0x00000005000d7202 */ /* 0x000fe40000000f00 */
[----:B------:R-:W0:Y:S01]  /*0630*/  LDC.64 R4, c[0x0][0x388] ;  /* 0x0000e200ff047b82 */ /* 0x000e220000000a00 */
[----:B------:R-:W-:Y:S02]  /*0640*/  @!P1 LOP3.LUT R7, RZ, R0, RZ, 0x33, !PT ;  /* 0x00000000ff079212 */ /* 0x000fe400078e33ff */
[----:B------:R-:W-:Y:S01]  /*0650*/  @!P0 IMAD.MOV R13, RZ, RZ, -R13 ;  /* 0x000000ffff0d8224 */ /* 0x000fe200078e0a0d */
[----:B------:R-:W-:Y:S02]  /*0660*/  SHF.R.S32.HI R9, RZ, 0x1f, R8 ;  /* 0x0000001fff097819 */ /* 0x000fe40000011408 */
[----:B------:R-:W-:Y:S02]  /*0670*/  SHF.R.S32.HI R11, RZ, 0x1f, R7 ;  /* 0x0000001fff0b7819 */ /* 0x000fe40000011407 */
[----:B------:R-:W-:-:S02]  /*0680*/  @!P6 LOP3.LUT R13, RZ, R3, RZ, 0x33, !PT ;  /* 0x00000003ff0de212 */ /* 0x000fc400078e33ff */
[----:B------:R-:W-:Y:S02]  /*0690*/  LOP3.LUT R6, R11, R0, RZ, 0xc0, !PT ;  /* 0x000000000b067212 */ /* 0x000fe400078ec0ff */
[----:B------:R-:W-:Y:S02]  /*06a0*/  LOP3.LUT R9, R9, R2, RZ, 0xc0, !PT ;  /* 0x0000000209097212 */ /* 0x000fe400078ec0ff */
[----:B------:R-:W-:Y:S02]  /*06b0*/  SHF.R.S32.HI R0, RZ, 0x1f, R13 ;  /* 0x0000001fff007819 */ /* 0x000fe4000001140d */
[----:B------:R-:W-:Y:S01]  /*06c0*/  IADD3 R6, PT, PT, R7, R6, RZ ;  /* 0x0000000607067210 */ /* 0x000fe20007ffe0ff */
[----:B------:R-:W-:Y:S01]  /*06d0*/  IMAD.IADD R9, R8, 0x1, R9 ;  /* 0x0000000108097824 */ /* 0x000fe200078e0209 */
[----:B------:R-:W-:-:S03]  /*06e0*/  LOP3.LUT R0, R0, R3, RZ, 0xc0, !PT ;  /* 0x0000000300007212 */ /* 0x000fc600078ec0ff */
[----:B------:R-:W-:Y:S02]  /*06f0*/  IMAD R6, R6, R2, R9 ;  /* 0x0000000206067224 */ /* 0x000fe400078e0209 */
[----:B------:R-:W-:-:S04]  /*0700*/  IMAD.IADD R0, R13, 0x1, R0 ;  /* 0x000000010d007824 */ /* 0x000fc800078e0200 */
[----:B------:R-:W-:-:S04]  /*0710*/  IMAD R3, R6, R3, R0 ;  /* 0x0000000306037224 */ /* 0x000fc800078e0200 */
[----:B0-----:R-:W-:-:S05]  /*0720*/  IMAD.WIDE R4, R3, 0x4, R4 ;  /* 0x0000000403047825 */ /* 0x001fca00078e0204 */
[----:B--2---:R-:W-:Y:S01]  /*0730*/  STG.E desc[UR4][R4.64], R10 ;  /* 0x0000000a04007986 */ /* 0x004fe2000c101904 */
[----:B------:R-:W-:Y:S05]  /*0740*/  EXIT ;  /* 0x000000000000794d */ /* 0x000fea0003800000 */
.L_x_3:
        /* <DEDUP_REMOVED lines=11> */
.L_x_9:


//--------------------- .text._Z10flip_filerPfS_iii --------------------------
	.section	.text._Z10flip_filerPfS_iii,"ax",@progbits
	.align	128
        .global         _Z10flip_filerPfS_iii
        .type           _Z10flip_filerPfS_iii,@function
        .size           _Z10flip_filerPfS_iii,(.L_x_10 - _Z10flip_filerPfS_iii)
        .other          _Z10flip_filerPfS_iii,@"STO_CUDA_ENTRY STV_DEFAULT"
_Z10flip_filerPfS_iii:
.text._Z10flip_filerPfS_iii:
[----:B------:R-:W-:Y:S01]  /*0000*/  LDC R1, c[0x0][0x37c] ;  /* 0x0000df00ff017b82 */ /* 0x000fe20000000800 */
[----:B------:R-:W0:Y:S07]  /*0010*/  S2R R5, SR_TID.Y ;  /* 0x0000000000057919 */ /* 0x000e2e0000002200 */
[----:B------:R-:W1:Y:S01]  /*0020*/  LDC R0, c[0x0][0x360] ;  /* 0x0000d800ff007b82 */ /* 0x000e620000000800 */
[----:B------:R-:W2:Y:S01]  /*0030*/  LDCU.64 UR8, c[0x0][0x390] ;  /* 0x00007200ff0877ac */ /* 0x000ea20008000a00 */
[----:B------:R-:W1:Y:S01]  /*0040*/  S2R R3, SR_TID.X ;  /* 0x0000000000037919 */ /* 0x000e620000002100 */
[----:B------:R-:W3:Y:S01]  /*0050*/  LDCU UR7, c[0x0][0x398] ;  /* 0x00007300ff0777ac */ /* 0x000ee20008000800 */
[----:B------:R-:W4:Y:S04]  /*0060*/  S2R R7, SR_TID.Z ;  /* 0x0000000000077919 */ /* 0x000f280000002300 */
[----:B------:R-:W0:Y:S08]  /*0070*/  S2UR UR5, SR_CTAID.Y ;  /* 0x00000000000579c3 */ /* 0x000e300000002600 */
[----:B------:R-:W0:Y:S08]  /*0080*/  LDC R2, c[0x0][0x364] ;  /* 0x0000d900ff027b82 */ /* 0x000e300000000800 */
[----:B------:R-:W1:Y:S08]  /*0090*/  S2UR UR4, SR_CTAID.X ;  /* 0x00000000000479c3 */ /* 0x000e700000002500 */
[----:B------:R-:W4:Y:S08]  /*00a0*/  S2UR UR6, SR_CTAID.Z ;  /* 0x00000000000679c3 */ /* 0x000f300000002700 */
[----:B------:R-:W4:Y:S01]  /*00b0*/  LDC R4, c[0x0][0x368] ;  /* 0x0000da00ff047b82 */ /* 0x000f220000000800 */
[----:B0-----:R-:W-:-:S05]  /*00c0*/  IMAD R2, R2, UR5, R5 ;  /* 0x0000000502027c24 */ /* 0x001fca000f8e0205 */
[----:B--2---:R-:W-:Y:S01]  /*00d0*/  ISETP.GE.AND P0, PT, R2, UR9, PT ;  /* 0x0000000902007c0c */ /* 0x004fe2000bf06270 */
[----:B-1----:R-:W-:Y:S01]  /*00e0*/  IMAD R0, R0, UR4, R3 ;  /* 0x0000000400007c24 */ /* 0x002fe2000f8e0203 */
[----:B------:R-:W-:-:S04]  /*00f0*/  LOP3.LUT R5, RZ, R2, RZ, 0x33, !PT ;  /* 0x00000002ff057212 */ /* 0x000fc800078e33ff */
[----:B------:R-:W-:Y:S01]  /*0100*/  ISETP.GE.OR P0, PT, R0, UR8, P0 ;  /* 0x0000000800007c0c */ /* 0x000fe20008706670 */
[----:B----4-:R-:W-:Y:S01]  /*0110*/  IMAD R3, R4, UR6, R7 ;  /* 0x0000000604037c24 */ /* 0x010fe2000f8e0207 */
[----:B------:R-:W-:-:S04]  /*0120*/  LOP3.LUT R4, RZ, R0, RZ, 0x33, !PT ;  /* 0x00000000ff047212 */ /* 0x000fc800078e33ff */
[----:B------:R-:W-:Y:S02]  /*0130*/  LOP3.LUT R6, RZ, R3, RZ, 0x33, !PT ;  /* 0x00000003ff067212 */ /* 0x000fe400078e33ff */
[C---:B---3--:R-:W-:Y:S01]  /*0140*/  ISETP.GE.OR P0, PT, R3.reuse, UR7, P0 ;  /* 0x0000000703007c0c */ /* 0x048fe20008706670 */
[----:B------:R-:W-:Y:S01]  /*0150*/  IMAD R3, R3, UR8, R0 ;  /* 0x0000000803037c24 */ /* 0x000fe2000f8e0200 */
[----:B------:R-:W-:Y:S02]  /*0160*/  IADD3 R4, PT, PT, R4, UR8, RZ ;  /* 0x0000000804047c10 */ /* 0x000fe4000fffe0ff */
[----:B------:R-:W-:Y:S02]  /*0170*/  IADD3 R7, PT, PT, R6, UR7, RZ ;  /* 0x0000000706077c10 */ /* 0x000fe4000fffe0ff */
[----:B------:R-:W-:Y:S01]  /*0180*/  IADD3 R0, PT, PT, R5, UR9, RZ ;  /* 0x0000000905007c10 */ /* 0x000fe2000fffe0ff */
[----:B------:R-:W-:Y:S02]  /*0190*/  IMAD R5, R3, UR9, R2 ;  /* 0x0000000903057c24 */ /* 0x000fe4000f8e0202 */
[----:B------:R-:W-:-:S04]  /*01a0*/  IMAD R7, R7, UR8, R4 ;  /* 0x0000000807077c24 */ /* 0x000fc8000f8e0204 */
[----:B------:R-:W-:Y:S01]  /*01b0*/  IMAD R7, R7, UR9, R0 ;  /* 0x0000000907077c24 */ /* 0x000fe2000f8e0200 */
[----:B------:R-:W-:Y:S06]  /*01c0*/  @P0 EXIT ;  /* 0x000000000000094d */ /* 0x000fec0003800000 */
[----:B------:R-:W0:Y:S01]  /*01d0*/  LDC.64 R2, c[0x0][0x380] ;  /* 0x0000e000ff027b82 */ /* 0x000e220000000a00 */
[----:B------:R-:W1:Y:S01]  /*01e0*/  LDCU.64 UR4, c[0x0][0x358] ;  /* 0x00006b00ff0477ac */ /* 0x000e620008000a00 */
[----:B0-----:R-:W-:-:S06]  /*01f0*/  IMAD.WIDE R2, R5, 0x4, R2 ;  /* 0x0000000405027825 */ /* 0x001fcc00078e0202 */
[----:B------:R-:W0:Y:S01]  /*0200*/  LDC.64 R4, c[0x0][0x388] ;  /* 0x0000e200ff047b82 */ /* 0x000e220000000a00 */
[----:B-1----:R-:W2:Y:S01]  /*0210*/  LDG.E R3, desc[UR4][R2.64] ;  /* 0x0000000402037981 */ /* 0x002ea2000c1e1900 */
[----:B0-----:R-:W-:-:S05]  /*0220*/  IMAD.WIDE R4, R7, 0x4, R4 ;  /* 0x0000000407047825 */ /* 0x001fca00078e0204 */
[----:B--2---:R-:W-:Y:S01]  /*0230*/  STG.E desc[UR4][R4.64], R3 ;  /* 0x0000000304007986 */ /* 0x004fe2000c101904 */
[----:B------:R-:W-:Y:S05]  /*0240*/  EXIT ;  /* 0x000000000000794d */ /* 0x000fea0003800000 */
.L_x_4:
        /* <DEDUP_REMOVED lines=11> */
.L_x_10:


//--------------------- .text._Z17pointwise_productP6float2S0_ff --------------------------
	.section	.text._Z17pointwise_productP6float2S0_ff,"ax",@progbits
	.align	128
        .global         _Z17pointwise_productP6float2S0_ff
        .type           _Z17pointwise_productP6float2S0_ff,@function
        .size           _Z17pointwise_productP6float2S0_ff,(.L_x_11 - _Z17pointwise_productP6float2S0_ff)
        .other          _Z17pointwise_productP6float2S0_ff,@"STO_CUDA_ENTRY STV_DEFAULT"
_Z17pointwise_productP6float2S0_ff:
.text._Z17pointwise_productP6float2S0_ff:
[----:B------:R-:W-:Y:S01]  /*0000*/  LDC R1, c[0x0][0x37c] ;  /* 0x0000df00ff017b82 */ /* 0x000fe20000000800 */
[----:B------:R-:W0:Y:S07]  /*0010*/  S2R R0, SR_TID.X ;  /* 0x0000000000007919 */ /* 0x000e2e0000002100 */
[----:B------:R-:W0:Y:S01]  /*0020*/  S2UR UR4, SR_CTAID.X ;  /* 0x00000000000479c3 */ /* 0x000e220000002500 */
[----:B------:R-:W1:Y:S07]  /*0030*/  LDCU UR5, c[0x0][0x390] ;  /* 0x00007200ff0577ac */ /* 0x000e6e0008000800 */
[----:B------:R-:W0:Y:S02]  /*0040*/  LDC R7, c[0x0][0x360] ;  /* 0x0000d800ff077b82 */ /* 0x000e240000000800 */
[----:B0-----:R-:W-:-:S05]  /*0050*/  IMAD R7, R7, UR4, R0 ;  /* 0x0000000407077c24 */ /* 0x001fca000f8e0200 */
[----:B------:R-:W-:-:S04]  /*0060*/  I2FP.F32.S32 R0, R7 ;  /* 0x0000000700007245 */ /* 0x000fc80000201400 */
[----:B-1----:R-:W-:-:S13]  /*0070*/  FSETP.GEU.AND P0, PT, R0, UR5, PT ;  /* 0x0000000500007c0b */ /* 0x002fda000bf0e000 */
[----:B------:R-:W-:Y:S05]  /*0080*/  @P0 EXIT ;  /* 0x000000000000094d */ /* 0x000fea0003800000 */
[----:B------:R-:W0:Y:S01]  /*0090*/  LDC.64 R4, c[0x0][0x388] ;  /* 0x0000e200ff047b82 */ /* 0x000e220000000a00 */
[----:B------:R-:W1:Y:S01]  /*00a0*/  LDCU.64 UR4, c[0x0][0x358] ;  /* 0x00006b00ff0477ac */ /* 0x000e620008000a00 */
[----:B------:R-:W2:Y:S06]  /*00b0*/  LDCU UR6, c[0x0][0x394] ;  /* 0x00007280ff0677ac */ /* 0x000eac0008000800 */
[----:B------:R-:W3:Y:S01]  /*00c0*/  LDC.64 R2, c[0x0][0x380] ;  /* 0x0000e000ff027b82 */ /* 0x000ee20000000a00 */
[----:B0-----:R-:W-:-:S06]  /*00d0*/  IMAD.WIDE R4, R7, 0x8, R4 ;  /* 0x0000000807047825 */ /* 0x001fcc00078e0204 */
[----:B-1----:R-:W4:Y:S01]  /*00e0*/  LDG.E.64 R4, desc[UR4][R4.64] ;  /* 0x0000000404047981 */ /* 0x002f22000c1e1b00 */
[----:B---3--:R-:W-:-:S05]  /*00f0*/  IMAD.WIDE R2, R7, 0x8, R2 ;  /* 0x0000000807027825 */ /* 0x008fca00078e0202 */
[----:B------:R-:W4:Y:S02]  /*0100*/  LDG.E.64 R6, desc[UR4][R2.64] ;  /* 0x0000000402067981 */ /* 0x000f24000c1e1b00 */
[C---:B----4-:R-:W-:Y:S01]  /*0110*/  FMUL R9, R7.reuse, R5 ;  /* 0x0000000507097220 */ /* 0x050fe20000400000 */
[----:B------:R-:W-:-:S03]  /*0120*/  FMUL R0, R7, R4 ;  /* 0x0000000407007220 */ /* 0x000fc60000400000 */
[C---:B------:R-:W-:Y:S01]  /*0130*/  FFMA R9, R6.reuse, R4, -R9 ;  /* 0x0000000406097223 */ /* 0x040fe20000000809 */
[----:B------:R-:W-:-:S03]  /*0140*/  FFMA R0, R6, R5, R0 ;  /* 0x0000000506007223 */ /* 0x000fc60000000000 */
[----:B--2---:R-:W-:Y:S01]  /*0150*/  FMUL R6, R9, UR6 ;  /* 0x0000000609067c20 */ /* 0x004fe20008400000 */
[----:B------:R-:W-:-:S05]  /*0160*/  FMUL R7, R0, UR6 ;  /* 0x0000000600077c20 */ /* 0x000fca0008400000 */
[----:B------:R-:W-:Y:S01]  /*0170*/  STG.E.64 desc[UR4][R2.64], R6 ;  /* 0x0000000602007986 */ /* 0x000fe2000c101b04 */
[----:B------:R-:W-:Y:S05]  /*0180*/  EXIT ;  /* 0x000000000000794d */ /* 0x000fea0003800000 */
.L_x_5:
        /* <DEDUP_REMOVED lines=15> */
.L_x_11:


//--------------------- .nv.shared.reserved.0     --------------------------
	.section	.nv.shared.reserved.0,"aw",@nobits
	.weak		__nv_reservedSMEM_offset_0_alias
	.size		__nv_reservedSMEM_offset_0_alias, 0, 64
	.other		__nv_reservedSMEM_offset_0_alias,@"STO_CUDA_RESERVED_SHARED STV_DEFAULT"
__nv_reservedSMEM_offset_0_alias:
	.zero		0
	.zero		64


//--------------------- .nv.constant0._Z7stride_PfS_iii --------------------------
	.section	.nv.constant0._Z7stride_PfS_iii,"a",@progbits
	.sectionflags	@""
	.align	4
.nv.constant0._Z7stride_PfS_iii:
	.zero		924


//--------------------- .nv.constant0._Z4cropPfS_iiiii --------------------------
	.section	.nv.constant0._Z4cropPfS_iiiii,"a",@progbits
	.sectionflags	@""
	.align	4
.nv.constant0._Z4cropPfS_iiiii:
	.zero		932


//--------------------- .nv.constant0._Z9pad_inputPfS_iiii --------------------------
	.section	.nv.constant0._Z9pad_inputPfS_iiii,"a",@progbits
	.sectionflags	@""
	.align	4
.nv.constant0._Z9pad_inputPfS_iiii:
	.zero		928


//--------------------- .nv.constant0._Z11align_filerPfS_iii --------------------------
	.section	.nv.constant0._Z11align_filerPfS_iii,"a",@progbits
	.sectionflags	@""
	.align	4
.nv.constant0._Z11align_filerPfS_iii:
	.zero		924


//--------------------- .nv.constant0._Z10flip_filerPfS_iii --------------------------
	.section	.nv.constant0._Z10flip_filerPfS_iii,"a",@progbits
	.sectionflags	@""
	.align	4
.nv.constant0._Z10flip_filerPfS_iii:
	.zero		924


//--------------------- .nv.constant0._Z17pointwise_productP6float2S0_ff --------------------------
	.section	.nv.constant0._Z17pointwise_productP6float2S0_ff,"a",@progbits
	.sectionflags	@""
	.align	4
.nv.constant0._Z17pointwise_productP6float2S0_ff:
	.zero		920


//--------------------- SYMBOLS --------------------------

	.type		.nv.reservedSmem.offset0,@object
	.size		.nv.reservedSmem.offset0,0x4
